//
// Generated by NVIDIA NVVM Compiler
//
// Compiler Build ID: CL-36424714
// Cuda compilation tools, release 13.0, V13.0.88
// Based on NVVM 20.0.0
//

.version 9.0
.target sm_100
.address_size 64

	// .globl	_Z12im2colKernelPfPKfiiiiiii
// _ZZ4GEMMPKfS0_PfiiiE11sharedTileA has been demoted
// _ZZ4GEMMPKfS0_PfiiiE11sharedTileB has been demoted

.visible .entry _Z12im2colKernelPfPKfiiiiiii(
	.param .u64 .ptr .align 1 _Z12im2colKernelPfPKfiiiiiii_param_0,
	.param .u64 .ptr .align 1 _Z12im2colKernelPfPKfiiiiiii_param_1,
	.param .u32 _Z12im2colKernelPfPKfiiiiiii_param_2,
	.param .u32 _Z12im2colKernelPfPKfiiiiiii_param_3,
	.param .u32 _Z12im2colKernelPfPKfiiiiiii_param_4,
	.param .u32 _Z12im2colKernelPfPKfiiiiiii_param_5,
	.param .u32 _Z12im2colKernelPfPKfiiiiiii_param_6,
	.param .u32 _Z12im2colKernelPfPKfiiiiiii_param_7,
	.param .u32 _Z12im2colKernelPfPKfiiiiiii_param_8
)
{
	.reg .pred 	%p<13>;
	.reg .b32 	%r<34>;
	.reg .b32 	%f<2>;
	.reg .b64 	%rd<11>;

	ld.param.u64 	%rd3, [_Z12im2colKernelPfPKfiiiiiii_param_0];
	ld.param.u64 	%rd2, [_Z12im2colKernelPfPKfiiiiiii_param_1];
	ld.param.u32 	%r12, [_Z12im2colKernelPfPKfiiiiiii_param_2];
	ld.param.u32 	%r6, [_Z12im2colKernelPfPKfiiiiiii_param_3];
	ld.param.u32 	%r7, [_Z12im2colKernelPfPKfiiiiiii_param_4];
	ld.param.u32 	%r8, [_Z12im2colKernelPfPKfiiiiiii_param_5];
	ld.param.u32 	%r9, [_Z12im2colKernelPfPKfiiiiiii_param_6];
	ld.param.u32 	%r10, [_Z12im2colKernelPfPKfiiiiiii_param_7];
	ld.param.u32 	%r11, [_Z12im2colKernelPfPKfiiiiiii_param_8];
	cvta.to.global.u64 	%rd1, %rd3;
	mov.u32 	%r13, %ctaid.y;
	mov.u32 	%r14, %ntid.y;
	mov.u32 	%r15, %tid.y;
	mad.lo.s32 	%r1, %r13, %r14, %r15;
	mov.u32 	%r16, %ctaid.x;
	mov.u32 	%r17, %ntid.x;
	mov.u32 	%r18, %tid.x;
	mad.lo.s32 	%r2, %r16, %r17, %r18;
	setp.ge.s32 	%p1, %r1, %r12;
	setp.ge.s32 	%p2, %r2, %r6;
	or.pred  	%p3, %p1, %p2;
	@%p3 bra 	$L__BB0_4;
	mul.lo.s32 	%r3, %r9, %r9;
	rem.u32 	%r19, %r1, %r3;
	div.s32 	%r20, %r19, %r9;
	div.s32 	%r21, %r2, %r8;
	sub.s32 	%r22, %r20, %r11;
	mad.lo.s32 	%r4, %r21, %r10, %r22;
	mul.lo.s32 	%r23, %r20, %r9;
	sub.s32 	%r24, %r19, %r23;
	mul.lo.s32 	%r25, %r21, %r8;
	sub.s32 	%r26, %r2, %r25;
	sub.s32 	%r27, %r24, %r11;
	mad.lo.s32 	%r5, %r26, %r10, %r27;
	setp.lt.s32 	%p4, %r4, 0;
	setp.ge.s32 	%p5, %r4, %r7;
	or.pred  	%p6, %p4, %p5;
	setp.lt.s32 	%p7, %r5, 0;
	setp.ge.s32 	%p8, %r5, %r7;
	or.pred  	%p9, %p7, %p8;
	or.pred  	%p11, %p6, %p9;
	not.pred 	%p12, %p11;
	@%p12 bra 	$L__BB0_3;
	mad.lo.s32 	%r32, %r6, %r1, %r2;
	mul.wide.s32 	%rd9, %r32, 4;
	add.s64 	%rd10, %rd1, %rd9;
	mov.b32 	%r33, 0;
	st.global.u32 	[%rd10], %r33;
	bra.uni 	$L__BB0_4;
$L__BB0_3:
	div.u32 	%r28, %r1, %r3;
	mad.lo.s32 	%r29, %r28, %r7, %r4;
	mad.lo.s32 	%r30, %r29, %r7, %r5;
	cvta.to.global.u64 	%rd4, %rd2;
	mul.wide.s32 	%rd5, %r30, 4;
	add.s64 	%rd6, %rd4, %rd5;
	ld.global.f32 	%f1, [%rd6];
	mad.lo.s32 	%r31, %r6, %r1, %r2;
	mul.wide.s32 	%rd7, %r31, 4;
	add.s64 	%rd8, %rd1, %rd7;
	st.global.f32 	[%rd8], %f1;
$L__BB0_4:
	ret;

}
	// .globl	_Z4GEMMPKfS0_Pfiii
.visible .entry _Z4GEMMPKfS0_Pfiii(
	.param .u64 .ptr .align 1 _Z4GEMMPKfS0_Pfiii_param_0,
	.param .u64 .ptr .align 1 _Z4GEMMPKfS0_Pfiii_param_1,
	.param .u64 .ptr .align 1 _Z4GEMMPKfS0_Pfiii_param_2,
	.param .u32 _Z4GEMMPKfS0_Pfiii_param_3,
	.param .u32 _Z4GEMMPKfS0_Pfiii_param_4,
	.param .u32 _Z4GEMMPKfS0_Pfiii_param_5
)
{
	.reg .pred 	%p<30>;
	.reg .b32 	%r<144>;
	.reg .b32 	%f<389>;
	.reg .b64 	%rd<14>;
	// demoted variable
	.shared .align 4 .b8 _ZZ4GEMMPKfS0_PfiiiE11sharedTileA[4096];
	// demoted variable
	.shared .align 4 .b8 _ZZ4GEMMPKfS0_PfiiiE11sharedTileB[4096];
	ld.param.u64 	%rd3, [_Z4GEMMPKfS0_Pfiii_param_0];
	ld.param.u64 	%rd4, [_Z4GEMMPKfS0_Pfiii_param_1];
	ld.param.u32 	%r51, [_Z4GEMMPKfS0_Pfiii_param_3];
	ld.param.u32 	%r52, [_Z4GEMMPKfS0_Pfiii_param_4];
	ld.param.u32 	%r53, [_Z4GEMMPKfS0_Pfiii_param_5];
	mov.u32 	%r54, %ctaid.y;
	mov.u32 	%r1, %ntid.y;
	mov.u32 	%r2, %tid.y;
	mad.lo.s32 	%r3, %r54, %r1, %r2;
	mov.u32 	%r55, %ctaid.x;
	mov.u32 	%r4, %ntid.x;
	mov.u32 	%r5, %tid.x;
	mad.lo.s32 	%r6, %r55, %r4, %r5;
	add.s32 	%r56, %r4, %r52;
	add.s32 	%r57, %r56, -1;
	div.u32 	%r7, %r57, %r4;
	setp.lt.s32 	%p1, %r7, 1;
	mov.f32 	%f342, 0f00000000;
	mov.f32 	%f341, %f342;
	mov.f32 	%f340, %f342;
	mov.f32 	%f384, %f342;
	@%p1 bra 	$L__BB1_33;
	mad.lo.s32 	%r8, %r52, %r3, %r5;
	shl.b32 	%r59, %r2, 7;
	mov.u32 	%r60, _ZZ4GEMMPKfS0_PfiiiE11sharedTileA;
	add.s32 	%r9, %r60, %r59;
	and.b32  	%r10, %r4, 2044;
	shl.b32 	%r61, %r5, 2;
	mov.u32 	%r62, _ZZ4GEMMPKfS0_PfiiiE11sharedTileB;
	add.s32 	%r11, %r62, %r61;
	add.s32 	%r63, %r10, -1;
	shr.u32 	%r64, %r63, 2;
	add.s32 	%r65, %r64, 1;
	and.b32  	%r12, %r65, 7;
	or.b32  	%r66, %r10, 1;
	max.u32 	%r67, %r4, %r66;
	sub.s32 	%r68, %r67, %r10;
	and.b32  	%r69, %r4, 12;
	sub.s32 	%r70, %r67, %r69;
	and.b32  	%r71, %r70, 15;
	add.s32 	%r13, %r71, -1;
	and.b32  	%r72, %r4, 4;
	sub.s32 	%r73, %r67, %r72;
	and.b32  	%r74, %r73, 7;
	add.s32 	%r14, %r74, -1;
	and.b32  	%r15, %r68, 15;
	sub.s32 	%r16, %r10, %r67;
	and.b32  	%r17, %r68, -16;
	and.b32  	%r18, %r70, 7;
	and.b32  	%r19, %r67, 3;
	and.b32  	%r75, %r65, 2147483640;
	neg.s32 	%r20, %r75;
	cvta.to.global.u64 	%rd1, %rd3;
	cvta.to.global.u64 	%rd2, %rd4;
	mov.f32 	%f384, 0f00000000;
	mov.b32 	%r131, 0;
	mov.f32 	%f340, %f384;
	mov.f32 	%f341, %f384;
	mov.f32 	%f342, %f384;
$L__BB1_2:
	setp.ge.s32 	%p2, %r3, %r51;
	mul.lo.s32 	%r22, %r131, %r4;
	mad.lo.s32 	%r23, %r131, %r1, %r2;
	add.s32 	%r76, %r22, %r5;
	setp.ge.u32 	%p3, %r76, %r52;
	mov.f32 	%f343, 0f00000000;
	or.pred  	%p4, %p2, %p3;
	@%p4 bra 	$L__BB1_4;
	add.s32 	%r77, %r8, %r22;
	mul.wide.s32 	%rd6, %r77, 4;
	add.s64 	%rd7, %rd1, %rd6;
	ld.global.f32 	%f343, [%rd7];
$L__BB1_4:
	setp.ge.s32 	%p5, %r6, %r53;
	shl.b32 	%r78, %r5, 2;
	add.s32 	%r79, %r9, %r78;
	st.shared.f32 	[%r79], %f343;
	setp.ge.u32 	%p6, %r23, %r52;
	mov.f32 	%f344, 0f00000000;
	or.pred  	%p7, %p5, %p6;
	@%p7 bra 	$L__BB1_6;
	mad.lo.s32 	%r80, %r23, %r53, %r6;
	mul.wide.s32 	%rd8, %r80, 4;
	add.s64 	%rd9, %rd2, %rd8;
	ld.global.f32 	%f344, [%rd9];
$L__BB1_6:
	setp.eq.s32 	%p8, %r10, 0;
	shl.b32 	%r81, %r2, 7;
	mov.u32 	%r82, _ZZ4GEMMPKfS0_PfiiiE11sharedTileB;
	add.s32 	%r83, %r82, %r81;
	shl.b32 	%r84, %r5, 2;
	add.s32 	%r85, %r83, %r84;
	st.shared.f32 	[%r85], %f344;
	bar.sync 	0;
	@%p8 bra 	$L__BB1_18;
	setp.lt.u32 	%p9, %r10, 29;
	mov.b32 	%r138, 0;
	@%p9 bra 	$L__BB1_10;
	shl.b32 	%r88, %r5, 2;
	mov.u32 	%r89, _ZZ4GEMMPKfS0_PfiiiE11sharedTileB;
	add.s32 	%r90, %r88, %r89;
	add.s32 	%r135, %r90, 2048;
	shl.b32 	%r91, %r2, 7;
	mov.u32 	%r92, _ZZ4GEMMPKfS0_PfiiiE11sharedTileA;
	add.s32 	%r93, %r91, %r92;
	add.s32 	%r136, %r93, 64;
	mov.b32 	%r138, 0;
	mov.u32 	%r137, %r20;
$L__BB1_9:
	.pragma "nounroll";
	ld.shared.f32 	%f80, [%r136+-64];
	ld.shared.f32 	%f81, [%r135+-2048];
	fma.rn.f32 	%f82, %f80, %f81, %f384;
	ld.shared.f32 	%f83, [%r136+-60];
	ld.shared.f32 	%f84, [%r135+-1920];
	fma.rn.f32 	%f85, %f83, %f84, %f340;
	ld.shared.f32 	%f86, [%r136+-56];
	ld.shared.f32 	%f87, [%r135+-1792];
	fma.rn.f32 	%f88, %f86, %f87, %f341;
	ld.shared.f32 	%f89, [%r136+-52];
	ld.shared.f32 	%f90, [%r135+-1664];
	fma.rn.f32 	%f91, %f89, %f90, %f342;
	ld.shared.f32 	%f92, [%r136+-48];
	ld.shared.f32 	%f93, [%r135+-1536];
	fma.rn.f32 	%f94, %f92, %f93, %f82;
	ld.shared.f32 	%f95, [%r136+-44];
	ld.shared.f32 	%f96, [%r135+-1408];
	fma.rn.f32 	%f97, %f95, %f96, %f85;
	ld.shared.f32 	%f98, [%r136+-40];
	ld.shared.f32 	%f99, [%r135+-1280];
	fma.rn.f32 	%f100, %f98, %f99, %f88;
	ld.shared.f32 	%f101, [%r136+-36];
	ld.shared.f32 	%f102, [%r135+-1152];
	fma.rn.f32 	%f103, %f101, %f102, %f91;
	ld.shared.f32 	%f104, [%r136+-32];
	ld.shared.f32 	%f105, [%r135+-1024];
	fma.rn.f32 	%f106, %f104, %f105, %f94;
	ld.shared.f32 	%f107, [%r136+-28];
	ld.shared.f32 	%f108, [%r135+-896];
	fma.rn.f32 	%f109, %f107, %f108, %f97;
	ld.shared.f32 	%f110, [%r136+-24];
	ld.shared.f32 	%f111, [%r135+-768];
	fma.rn.f32 	%f112, %f110, %f111, %f100;
	ld.shared.f32 	%f113, [%r136+-20];
	ld.shared.f32 	%f114, [%r135+-640];
	fma.rn.f32 	%f115, %f113, %f114, %f103;
	ld.shared.f32 	%f116, [%r136+-16];
	ld.shared.f32 	%f117, [%r135+-512];
	fma.rn.f32 	%f118, %f116, %f117, %f106;
	ld.shared.f32 	%f119, [%r136+-12];
	ld.shared.f32 	%f120, [%r135+-384];
	fma.rn.f32 	%f121, %f119, %f120, %f109;
	ld.shared.f32 	%f122, [%r136+-8];
	ld.shared.f32 	%f123, [%r135+-256];
	fma.rn.f32 	%f124, %f122, %f123, %f112;
	ld.shared.f32 	%f125, [%r136+-4];
	ld.shared.f32 	%f126, [%r135+-128];
	fma.rn.f32 	%f127, %f125, %f126, %f115;
	ld.shared.f32 	%f128, [%r136];
	ld.shared.f32 	%f129, [%r135];
	fma.rn.f32 	%f130, %f128, %f129, %f118;
	ld.shared.f32 	%f131, [%r136+4];
	ld.shared.f32 	%f132, [%r135+128];
	fma.rn.f32 	%f133, %f131, %f132, %f121;
	ld.shared.f32 	%f134, [%r136+8];
	ld.shared.f32 	%f135, [%r135+256];
	fma.rn.f32 	%f136, %f134, %f135, %f124;
	ld.shared.f32 	%f137, [%r136+12];
	ld.shared.f32 	%f138, [%r135+384];
	fma.rn.f32 	%f139, %f137, %f138, %f127;
	ld.shared.f32 	%f140, [%r136+16];
	ld.shared.f32 	%f141, [%r135+512];
	fma.rn.f32 	%f142, %f140, %f141, %f130;
	ld.shared.f32 	%f143, [%r136+20];
	ld.shared.f32 	%f144, [%r135+640];
	fma.rn.f32 	%f145, %f143, %f144, %f133;
	ld.shared.f32 	%f146, [%r136+24];
	ld.shared.f32 	%f147, [%r135+768];
	fma.rn.f32 	%f148, %f146, %f147, %f136;
	ld.shared.f32 	%f149, [%r136+28];
	ld.shared.f32 	%f150, [%r135+896];
	fma.rn.f32 	%f151, %f149, %f150, %f139;
	ld.shared.f32 	%f152, [%r136+32];
	ld.shared.f32 	%f153, [%r135+1024];
	fma.rn.f32 	%f154, %f152, %f153, %f142;
	ld.shared.f32 	%f155, [%r136+36];
	ld.shared.f32 	%f156, [%r135+1152];
	fma.rn.f32 	%f157, %f155, %f156, %f145;
	ld.shared.f32 	%f158, [%r136+40];
	ld.shared.f32 	%f159, [%r135+1280];
	fma.rn.f32 	%f160, %f158, %f159, %f148;
	ld.shared.f32 	%f161, [%r136+44];
	ld.shared.f32 	%f162, [%r135+1408];
	fma.rn.f32 	%f163, %f161, %f162, %f151;
	ld.shared.f32 	%f164, [%r136+48];
	ld.shared.f32 	%f165, [%r135+1536];
	fma.rn.f32 	%f384, %f164, %f165, %f154;
	ld.shared.f32 	%f166, [%r136+52];
	ld.shared.f32 	%f167, [%r135+1664];
	fma.rn.f32 	%f340, %f166, %f167, %f157;
	ld.shared.f32 	%f168, [%r136+56];
	ld.shared.f32 	%f169, [%r135+1792];
	fma.rn.f32 	%f341, %f168, %f169, %f160;
	ld.shared.f32 	%f170, [%r136+60];
	ld.shared.f32 	%f171, [%r135+1920];
	fma.rn.f32 	%f342, %f170, %f171, %f163;
	add.s32 	%r138, %r138, 32;
	add.s32 	%r137, %r137, 8;
	add.s32 	%r136, %r136, 128;
	add.s32 	%r135, %r135, 4096;
	setp.eq.s32 	%p10, %r137, 0;
	@%p10 bra 	$L__BB1_10;
	bra.uni 	$L__BB1_9;
$L__BB1_10:
	setp.eq.s32 	%p11, %r12, 0;
	@%p11 bra 	$L__BB1_18;
	add.s32 	%r94, %r12, -1;
	setp.lt.u32 	%p12, %r94, 3;
	@%p12 bra 	$L__BB1_13;
	shl.b32 	%r95, %r138, 2;
	add.s32 	%r96, %r9, %r95;
	ld.shared.f32 	%f173, [%r96];
	shl.b32 	%r97, %r138, 7;
	add.s32 	%r98, %r11, %r97;
	ld.shared.f32 	%f174, [%r98];
	fma.rn.f32 	%f175, %f173, %f174, %f384;
	ld.shared.f32 	%f176, [%r96+4];
	ld.shared.f32 	%f177, [%r98+128];
	fma.rn.f32 	%f178, %f176, %f177, %f340;
	ld.shared.f32 	%f179, [%r96+8];
	ld.shared.f32 	%f180, [%r98+256];
	fma.rn.f32 	%f181, %f179, %f180, %f341;
	ld.shared.f32 	%f182, [%r96+12];
	ld.shared.f32 	%f183, [%r98+384];
	fma.rn.f32 	%f184, %f182, %f183, %f342;
	ld.shared.f32 	%f185, [%r96+16];
	ld.shared.f32 	%f186, [%r98+512];
	fma.rn.f32 	%f187, %f185, %f186, %f175;
	ld.shared.f32 	%f188, [%r96+20];
	ld.shared.f32 	%f189, [%r98+640];
	fma.rn.f32 	%f190, %f188, %f189, %f178;
	ld.shared.f32 	%f191, [%r96+24];
	ld.shared.f32 	%f192, [%r98+768];
	fma.rn.f32 	%f193, %f191, %f192, %f181;
	ld.shared.f32 	%f194, [%r96+28];
	ld.shared.f32 	%f195, [%r98+896];
	fma.rn.f32 	%f196, %f194, %f195, %f184;
	ld.shared.f32 	%f197, [%r96+32];
	ld.shared.f32 	%f198, [%r98+1024];
	fma.rn.f32 	%f199, %f197, %f198, %f187;
	ld.shared.f32 	%f200, [%r96+36];
	ld.shared.f32 	%f201, [%r98+1152];
	fma.rn.f32 	%f202, %f200, %f201, %f190;
	ld.shared.f32 	%f203, [%r96+40];
	ld.shared.f32 	%f204, [%r98+1280];
	fma.rn.f32 	%f205, %f203, %f204, %f193;
	ld.shared.f32 	%f206, [%r96+44];
	ld.shared.f32 	%f207, [%r98+1408];
	fma.rn.f32 	%f208, %f206, %f207, %f196;
	ld.shared.f32 	%f209, [%r96+48];
	ld.shared.f32 	%f210, [%r98+1536];
	fma.rn.f32 	%f384, %f209, %f210, %f199;
	ld.shared.f32 	%f211, [%r96+52];
	ld.shared.f32 	%f212, [%r98+1664];
	fma.rn.f32 	%f340, %f211, %f212, %f202;
	ld.shared.f32 	%f213, [%r96+56];
	ld.shared.f32 	%f214, [%r98+1792];
	fma.rn.f32 	%f341, %f213, %f214, %f205;
	ld.shared.f32 	%f215, [%r96+60];
	ld.shared.f32 	%f216, [%r98+1920];
	fma.rn.f32 	%f342, %f215, %f216, %f208;
	add.s32 	%r138, %r138, 16;
$L__BB1_13:
	add.s32 	%r99, %r10, -1;
	shr.u32 	%r100, %r99, 2;
	add.s32 	%r101, %r100, 1;
	and.b32  	%r102, %r101, 3;
	setp.eq.s32 	%p13, %r102, 0;
	@%p13 bra 	$L__BB1_18;
	add.s32 	%r103, %r10, -1;
	and.b32  	%r104, %r103, 12;
	setp.eq.s32 	%p14, %r104, 0;
	@%p14 bra 	$L__BB1_16;
	shl.b32 	%r105, %r138, 2;
	add.s32 	%r106, %r9, %r105;
	ld.shared.f32 	%f218, [%r106];
	shl.b32 	%r107, %r138, 7;
	add.s32 	%r108, %r11, %r107;
	ld.shared.f32 	%f219, [%r108];
	fma.rn.f32 	%f220, %f218, %f219, %f384;
	ld.shared.f32 	%f221, [%r106+4];
	ld.shared.f32 	%f222, [%r108+128];
	fma.rn.f32 	%f223, %f221, %f222, %f340;
	ld.shared.f32 	%f224, [%r106+8];
	ld.shared.f32 	%f225, [%r108+256];
	fma.rn.f32 	%f226, %f224, %f225, %f341;
	ld.shared.f32 	%f227, [%r106+12];
	ld.shared.f32 	%f228, [%r108+384];
	fma.rn.f32 	%f229, %f227, %f228, %f342;
	ld.shared.f32 	%f230, [%r106+16];
	ld.shared.f32 	%f231, [%r108+512];
	fma.rn.f32 	%f384, %f230, %f231, %f220;
	ld.shared.f32 	%f232, [%r106+20];
	ld.shared.f32 	%f233, [%r108+640];
	fma.rn.f32 	%f340, %f232, %f233, %f223;
	ld.shared.f32 	%f234, [%r106+24];
	ld.shared.f32 	%f235, [%r108+768];
	fma.rn.f32 	%f341, %f234, %f235, %f226;
	ld.shared.f32 	%f236, [%r106+28];
	ld.shared.f32 	%f237, [%r108+896];
	fma.rn.f32 	%f342, %f236, %f237, %f229;
	add.s32 	%r138, %r138, 8;
$L__BB1_16:
	add.s32 	%r109, %r10, -1;
	and.b32  	%r110, %r109, 4;
	setp.ne.s32 	%p15, %r110, 0;
	@%p15 bra 	$L__BB1_18;
	shl.b32 	%r111, %r138, 2;
	add.s32 	%r112, %r9, %r111;
	ld.shared.f32 	%f238, [%r112];
	shl.b32 	%r113, %r138, 7;
	add.s32 	%r114, %r11, %r113;
	ld.shared.f32 	%f239, [%r114];
	fma.rn.f32 	%f384, %f238, %f239, %f384;
	ld.shared.f32 	%f240, [%r112+4];
	ld.shared.f32 	%f241, [%r114+128];
	fma.rn.f32 	%f340, %f240, %f241, %f340;
	ld.shared.f32 	%f242, [%r112+8];
	ld.shared.f32 	%f243, [%r114+256];
	fma.rn.f32 	%f341, %f242, %f243, %f341;
	ld.shared.f32 	%f244, [%r112+12];
	ld.shared.f32 	%f245, [%r114+384];
	fma.rn.f32 	%f342, %f244, %f245, %f342;
$L__BB1_18:
	setp.eq.s32 	%p16, %r10, %r4;
	@%p16 bra 	$L__BB1_32;
	setp.gt.u32 	%p17, %r16, -16;
	mov.u32 	%r141, %r10;
	@%p17 bra 	$L__BB1_22;
	mov.b32 	%r140, 0;
	mov.u32 	%r141, %r10;
$L__BB1_21:
	.pragma "nounroll";
	shl.b32 	%r116, %r141, 2;
	add.s32 	%r117, %r9, %r116;
	ld.shared.f32 	%f247, [%r117];
	shl.b32 	%r118, %r141, 7;
	add.s32 	%r119, %r11, %r118;
	ld.shared.f32 	%f248, [%r119];
	fma.rn.f32 	%f249, %f247, %f248, %f384;
	ld.shared.f32 	%f250, [%r117+4];
	ld.shared.f32 	%f251, [%r119+128];
	fma.rn.f32 	%f252, %f250, %f251, %f249;
	ld.shared.f32 	%f253, [%r117+8];
	ld.shared.f32 	%f254, [%r119+256];
	fma.rn.f32 	%f255, %f253, %f254, %f252;
	ld.shared.f32 	%f256, [%r117+12];
	ld.shared.f32 	%f257, [%r119+384];
	fma.rn.f32 	%f258, %f256, %f257, %f255;
	ld.shared.f32 	%f259, [%r117+16];
	ld.shared.f32 	%f260, [%r119+512];
	fma.rn.f32 	%f261, %f259, %f260, %f258;
	ld.shared.f32 	%f262, [%r117+20];
	ld.shared.f32 	%f263, [%r119+640];
	fma.rn.f32 	%f264, %f262, %f263, %f261;
	ld.shared.f32 	%f265, [%r117+24];
	ld.shared.f32 	%f266, [%r119+768];
	fma.rn.f32 	%f267, %f265, %f266, %f264;
	ld.shared.f32 	%f268, [%r117+28];
	ld.shared.f32 	%f269, [%r119+896];
	fma.rn.f32 	%f270, %f268, %f269, %f267;
	ld.shared.f32 	%f271, [%r117+32];
	ld.shared.f32 	%f272, [%r119+1024];
	fma.rn.f32 	%f273, %f271, %f272, %f270;
	ld.shared.f32 	%f274, [%r117+36];
	ld.shared.f32 	%f275, [%r119+1152];
	fma.rn.f32 	%f276, %f274, %f275, %f273;
	ld.shared.f32 	%f277, [%r117+40];
	ld.shared.f32 	%f278, [%r119+1280];
	fma.rn.f32 	%f279, %f277, %f278, %f276;
	ld.shared.f32 	%f280, [%r117+44];
	ld.shared.f32 	%f281, [%r119+1408];
	fma.rn.f32 	%f282, %f280, %f281, %f279;
	ld.shared.f32 	%f283, [%r117+48];
	ld.shared.f32 	%f284, [%r119+1536];
	fma.rn.f32 	%f285, %f283, %f284, %f282;
	ld.shared.f32 	%f286, [%r117+52];
	ld.shared.f32 	%f287, [%r119+1664];
	fma.rn.f32 	%f288, %f286, %f287, %f285;
	ld.shared.f32 	%f289, [%r117+56];
	ld.shared.f32 	%f290, [%r119+1792];
	fma.rn.f32 	%f291, %f289, %f290, %f288;
	ld.shared.f32 	%f292, [%r117+60];
	ld.shared.f32 	%f293, [%r119+1920];
	fma.rn.f32 	%f384, %f292, %f293, %f291;
	add.s32 	%r141, %r141, 16;
	add.s32 	%r140, %r140, 16;
	setp.ne.s32 	%p18, %r140, %r17;
	@%p18 bra 	$L__BB1_21;
$L__BB1_22:
	setp.eq.s32 	%p19, %r15, 0;
	@%p19 bra 	$L__BB1_32;
	setp.lt.u32 	%p20, %r13, 7;
	@%p20 bra 	$L__BB1_25;
	shl.b32 	%r120, %r141, 2;
	add.s32 	%r121, %r9, %r120;
	ld.shared.f32 	%f295, [%r121];
	shl.b32 	%r122, %r141, 7;
	add.s32 	%r123, %r11, %r122;
	ld.shared.f32 	%f296, [%r123];
	fma.rn.f32 	%f297, %f295, %f296, %f384;
	ld.shared.f32 	%f298, [%r121+4];
	ld.shared.f32 	%f299, [%r123+128];
	fma.rn.f32 	%f300, %f298, %f299, %f297;
	ld.shared.f32 	%f301, [%r121+8];
	ld.shared.f32 	%f302, [%r123+256];
	fma.rn.f32 	%f303, %f301, %f302, %f300;
	ld.shared.f32 	%f304, [%r121+12];
	ld.shared.f32 	%f305, [%r123+384];
	fma.rn.f32 	%f306, %f304, %f305, %f303;
	ld.shared.f32 	%f307, [%r121+16];
	ld.shared.f32 	%f308, [%r123+512];
	fma.rn.f32 	%f309, %f307, %f308, %f306;
	ld.shared.f32 	%f310, [%r121+20];
	ld.shared.f32 	%f311, [%r123+640];
	fma.rn.f32 	%f312, %f310, %f311, %f309;
	ld.shared.f32 	%f313, [%r121+24];
	ld.shared.f32 	%f314, [%r123+768];
	fma.rn.f32 	%f315, %f313, %f314, %f312;
	ld.shared.f32 	%f316, [%r121+28];
	ld.shared.f32 	%f317, [%r123+896];
	fma.rn.f32 	%f384, %f316, %f317, %f315;
	add.s32 	%r141, %r141, 8;
$L__BB1_25:
	setp.eq.s32 	%p21, %r18, 0;
	@%p21 bra 	$L__BB1_32;
	setp.lt.u32 	%p22, %r14, 3;
	@%p22 bra 	$L__BB1_28;
	shl.b32 	%r124, %r141, 2;
	add.s32 	%r125, %r9, %r124;
	ld.shared.f32 	%f319, [%r125];
	shl.b32 	%r126, %r141, 7;
	add.s32 	%r127, %r11, %r126;
	ld.shared.f32 	%f320, [%r127];
	fma.rn.f32 	%f321, %f319, %f320, %f384;
	ld.shared.f32 	%f322, [%r125+4];
	ld.shared.f32 	%f323, [%r127+128];
	fma.rn.f32 	%f324, %f322, %f323, %f321;
	ld.shared.f32 	%f325, [%r125+8];
	ld.shared.f32 	%f326, [%r127+256];
	fma.rn.f32 	%f327, %f325, %f326, %f324;
	ld.shared.f32 	%f328, [%r125+12];
	ld.shared.f32 	%f329, [%r127+384];
	fma.rn.f32 	%f384, %f328, %f329, %f327;
	add.s32 	%r141, %r141, 4;
$L__BB1_28:
	setp.eq.s32 	%p23, %r19, 0;
	@%p23 bra 	$L__BB1_32;
	setp.eq.s32 	%p24, %r19, 1;
	shl.b32 	%r128, %r141, 2;
	add.s32 	%r48, %r9, %r128;
	ld.shared.f32 	%f330, [%r48];
	shl.b32 	%r129, %r141, 7;
	add.s32 	%r49, %r11, %r129;
	ld.shared.f32 	%f331, [%r49];
	fma.rn.f32 	%f384, %f330, %f331, %f384;
	@%p24 bra 	$L__BB1_32;
	setp.eq.s32 	%p25, %r19, 2;
	ld.shared.f32 	%f332, [%r48+4];
	ld.shared.f32 	%f333, [%r49+128];
	fma.rn.f32 	%f384, %f332, %f333, %f384;
	@%p25 bra 	$L__BB1_32;
	ld.shared.f32 	%f334, [%r48+8];
	ld.shared.f32 	%f335, [%r49+256];
	fma.rn.f32 	%f384, %f334, %f335, %f384;
$L__BB1_32:
	bar.sync 	0;
	add.s32 	%r131, %r131, 1;
	setp.ne.s32 	%p26, %r131, %r7;
	@%p26 bra 	$L__BB1_2;
$L__BB1_33:
	setp.ge.s32 	%p27, %r3, %r51;
	setp.ge.s32 	%p28, %r6, %r53;
	or.pred  	%p29, %p27, %p28;
	@%p29 bra 	$L__BB1_35;
	ld.param.u64 	%rd13, [_Z4GEMMPKfS0_Pfiii_param_2];
	add.f32 	%f336, %f340, %f384;
	add.f32 	%f337, %f341, %f336;
	add.f32 	%f338, %f342, %f337;
	mad.lo.s32 	%r130, %r53, %r3, %r6;
	cvta.to.global.u64 	%rd10, %rd13;
	mul.wide.s32 	%rd11, %r130, 4;
	add.s64 	%rd12, %rd10, %rd11;
	st.global.f32 	[%rd12], %f338;
$L__BB1_35:
	ret;

}


// ===== COMPILED SASS (sm_100) =====

	.target	sm_100

	.elftype	@"ET_EXEC"


//--------------------- .note.nv.tkinfo           --------------------------
	.section	.note.nv.tkinfo,"",@"SHT_NOTE"
	.sectionflags	@"SHF_NOTE_NV_TKINFO"
	.tkinfo
        /*0018*/ 	.word	0x00000002
        /*0030*/ 	.string	""
        /*0030*/ 	.string	"ptxas"
        /*0030*/ 	.string	"Cuda compilation tools, release 13.0, V13.0.88"
        /*0030*/ 	.string	"Build cuda_13.0.r13.0/compiler.36424714_0"
        /*0030*/ 	.string	"-arch sm_100 -m 64 "



//--------------------- .note.nv.cuinfo           --------------------------
	.section	.note.nv.cuinfo,"",@"SHT_NOTE"
	.sectionflags	@"SHF_NOTE_NV_CUINFO"
        /*0018*/ 	.short	0x0002
        /*001a*/ 	.short	0x0064
        /*001c*/ 	.short	0x0082
	.zero		2


//--------------------- .nv.info                  --------------------------
	.section	.nv.info,"",@"SHT_CUDA_INFO"
	.align	4


	//----- nvinfo : EIATTR_REGCOUNT
	.align		4
        /*0000*/ 	.byte	0x04, 0x2f
        /*0002*/ 	.short	(.L_1 - .L_0)
	.align		4
.L_0:
        /*0004*/ 	.word	index@(_Z12im2colKernelPfPKfiiiiiii)
        /*0008*/ 	.word	0x00000016


	//----- nvinfo : EIATTR_FRAME_SIZE
	.align		4
.L_1:
        /*000c*/ 	.byte	0x04, 0x11
        /*000e*/ 	.short	(.L_3 - .L_2)
	.align		4
.L_2:
        /*0010*/ 	.word	index@(_Z12im2colKernelPfPKfiiiiiii)
        /*0014*/ 	.word	0x00000000


	//----- nvinfo : EIATTR_REGCOUNT
	.align		4
.L_3:
        /*0018*/ 	.byte	0x04, 0x2f
        /*001a*/ 	.short	(.L_5 - .L_4)
	.align		4
.L_4:
        /*001c*/ 	.word	index@(_Z4GEMMPKfS0_Pfiii)
        /*0020*/ 	.word	0x00000020


	//----- nvinfo : EIATTR_FRAME_SIZE
	.align		4
.L_5:
        /*0024*/ 	.byte	0x04, 0x11
        /*0026*/ 	.short	(.L_7 - .L_6)
	.align		4
.L_6:
        /*0028*/ 	.word	index@(_Z4GEMMPKfS0_Pfiii)
        /*002c*/ 	.word	0x00000000


	//----- nvinfo : EIATTR_MIN_STACK_SIZE
	.align		4
.L_7:
        /*0030*/ 	.byte	0x04, 0x12
        /*0032*/ 	.short	(.L_9 - .L_8)
	.align		4
.L_8:
        /*0034*/ 	.word	index@(_Z4GEMMPKfS0_Pfiii)
        /*0038*/ 	.word	0x00000000


	//----- nvinfo : EIATTR_MIN_STACK_SIZE
	.align		4
.L_9:
        /*003c*/ 	.byte	0x04, 0x12
        /*003e*/ 	.short	(.L_11 - .L_10)
	.align		4
.L_10:
        /*0040*/ 	.word	index@(_Z12im2colKernelPfPKfiiiiiii)
        /*0044*/ 	.word	0x00000000
.L_11:


//--------------------- .nv.compat                --------------------------
	.section	.nv.compat,"",@"SHT_CUDA_COMPAT_INFO"
	.align	4
        /*0000*/ 	.byte	0x02, 0x09, 0x00, 0x00, 0x02, 0x02, 0x01, 0x00, 0x02, 0x05, 0x05, 0x00, 0x03, 0x07, 0x01, 0x01
        /*0010*/ 	.byte	0x02, 0x03, 0x00, 0x00, 0x02, 0x06, 0x01, 0x00, 0x04, 0x0b, 0x08, 0x00, 0x09, 0x00, 0x00, 0x00
        /*0020*/ 	.byte	0x00, 0x00, 0x00, 0x00


//--------------------- .nv.info._Z4GEMMPKfS0_Pfiii --------------------------
	.section	.nv.info._Z4GEMMPKfS0_Pfiii,"",@"SHT_CUDA_INFO"
	.sectionflags	@""
	.align	4


	//----- nvinfo : EIATTR_CUDA_API_VERSION
	.align		4
        /*0000*/ 	.byte	0x04, 0x37
        /*0002*/ 	.short	(.L_13 - .L_12)
.L_12:
        /*0004*/ 	.word	0x00000082


	//----- nvinfo : EIATTR_KPARAM_INFO
	.align		4
.L_13:
        /*0008*/ 	.byte	0x04, 0x17
        /*000a*/ 	.short	(.L_15 - .L_14)
.L_14:
        /*000c*/ 	.word	0x00000000
        /*0010*/ 	.short	0x0005
        /*0012*/ 	.short	0x0020
        /*0014*/ 	.byte	0x00, 0xf0, 0x11, 0x00


	//----- nvinfo : EIATTR_KPARAM_INFO
	.align		4
.L_15:
        /*0018*/ 	.byte	0x04, 0x17
        /*001a*/ 	.short	(.L_17 - .L_16)
.L_16:
        /*001c*/ 	.word	0x00000000
        /*0020*/ 	.short	0x0004
        /*0022*/ 	.short	0x001c
        /*0024*/ 	.byte	0x00, 0xf0, 0x11, 0x00


	//----- nvinfo : EIATTR_KPARAM_INFO
	.align		4
.L_17:
        /*0028*/ 	.byte	0x04, 0x17
        /*002a*/ 	.short	(.L_19 - .L_18)
.L_18:
        /*002c*/ 	.word	0x00000000
        /*0030*/ 	.short	0x0003
        /*0032*/ 	.short	0x0018
        /*0034*/ 	.byte	0x00, 0xf0, 0x11, 0x00


	//----- nvinfo : EIATTR_KPARAM_INFO
	.align		4
.L_19:
        /*0038*/ 	.byte	0x04, 0x17
        /*003a*/ 	.short	(.L_21 - .L_20)
.L_20:
        /*003c*/ 	.word	0x00000000
        /*0040*/ 	.short	0x0002
        /*0042*/ 	.short	0x0010
        /*0044*/ 	.byte	0x00, 0xf5, 0x21, 0x00


	//----- nvinfo : EIATTR_KPARAM_INFO
	.align		4
.L_21:
        /*0048*/ 	.byte	0x04, 0x17
        /*004a*/ 	.short	(.L_23 - .L_22)
.L_22:
        /*004c*/ 	.word	0x00000000
        /*0050*/ 	.short	0x0001
        /*0052*/ 	.short	0x0008
        /*0054*/ 	.byte	0x00, 0xf5, 0x21, 0x00


	//----- nvinfo : EIATTR_KPARAM_INFO
	.align		4
.L_23:
        /*0058*/ 	.byte	0x04, 0x17
        /*005a*/ 	.short	(.L_25 - .L_24)
.L_24:
        /*005c*/ 	.word	0x00000000
        /*0060*/ 	.short	0x0000
        /*0062*/ 	.short	0x0000
        /*0064*/ 	.byte	0x00, 0xf5, 0x21, 0x00


	//----- nvinfo : EIATTR_SPARSE_MMA_MASK
	.align		4
.L_25:
        /*0068*/ 	.byte	0x03, 0x50
        /*006a*/ 	.short	0x0000


	//----- nvinfo : EIATTR_MAXREG_COUNT
	.align		4
        /*006c*/ 	.byte	0x03, 0x1b
        /*006e*/ 	.short	0x00ff


	//----- nvinfo : EIATTR_NUM_BARRIERS
	.align		4
        /*0070*/ 	.byte	0x02, 0x4c
        /*0072*/ 	.byte	0x01
	.zero		1


	//----- nvinfo : EIATTR_MERCURY_ISA_VERSION
	.align		4
        /*0074*/ 	.byte	0x03, 0x5f
        /*0076*/ 	.short	0x0101


	//----- nvinfo : EIATTR_UNUSED_LOAD_BYTE_OFFSET
	.align		4
        /*0078*/ 	.byte	0x04, 0x44
        /*007a*/ 	.short	(.L_27 - .L_26)


	//   ....[0]....
.L_26:
        /*007c*/ 	.word	0x000017b0
        /*0080*/ 	.word	0x00000fff


	//----- nvinfo : EIATTR_VRC_CTA_INIT_COUNT
	.align		4
.L_27:
        /*0084*/ 	.byte	0x02, 0x4a
	.zero		1
	.zero		1


	//----- nvinfo : EIATTR_EXIT_INSTR_OFFSETS
	.align		4
        /*0088*/ 	.byte	0x04, 0x1c
        /*008a*/ 	.short	(.L_29 - .L_28)


	//   ....[0]....
.L_28:
        /*008c*/ 	.word	0x000018a0


	//   ....[1]....
        /*0090*/ 	.word	0x00001920


	//----- nvinfo : EIATTR_CBANK_PARAM_SIZE
	.align		4
.L_29:
        /*0094*/ 	.byte	0x03, 0x19
        /*0096*/ 	.short	0x0024


	//----- nvinfo : EIATTR_PARAM_CBANK
	.align		4
        /*0098*/ 	.byte	0x04, 0x0a
        /*009a*/ 	.short	(.L_31 - .L_30)
	.align		4
.L_30:
        /*009c*/ 	.word	index@(.nv.constant0._Z4GEMMPKfS0_Pfiii)
        /*00a0*/ 	.short	0x0380
        /*00a2*/ 	.short	0x0024


	//----- nvinfo : EIATTR_SW_WAR
	.align		4
.L_31:
        /*00a4*/ 	.byte	0x04, 0x36
        /*00a6*/ 	.short	(.L_33 - .L_32)
.L_32:
        /*00a8*/ 	.word	0x00000008
.L_33:


//--------------------- .nv.info._Z12im2colKernelPfPKfiiiiiii --------------------------
	.section	.nv.info._Z12im2colKernelPfPKfiiiiiii,"",@"SHT_CUDA_INFO"
	.sectionflags	@""
	.align	4


	//----- nvinfo : EIATTR_CUDA_API_VERSION
	.align		4
        /*0000*/ 	.byte	0x04, 0x37
        /*0002*/ 	.short	(.L_35 - .L_34)
.L_34:
        /*0004*/ 	.word	0x00000082


	//----- nvinfo : EIATTR_KPARAM_INFO
	.align		4
.L_35:
        /*0008*/ 	.byte	0x04, 0x17
        /*000a*/ 	.short	(.L_37 - .L_36)
.L_36:
        /*000c*/ 	.word	0x00000000
        /*0010*/ 	.short	0x0008
        /*0012*/ 	.short	0x0028
        /*0014*/ 	.byte	0x00, 0xf0, 0x11, 0x00


	//----- nvinfo : EIATTR_KPARAM_INFO
	.align		4
.L_37:
        /*0018*/ 	.byte	0x04, 0x17
        /*001a*/ 	.short	(.L_39 - .L_38)
.L_38:
        /*001c*/ 	.word	0x00000000
        /*0020*/ 	.short	0x0007
        /*0022*/ 	.short	0x0024
        /*0024*/ 	.byte	0x00, 0xf0, 0x11, 0x00


	//----- nvinfo : EIATTR_KPARAM_INFO
	.align		4
.L_39:
        /*0028*/ 	.byte	0x04, 0x17
        /*002a*/ 	.short	(.L_41 - .L_40)
.L_40:
        /*002c*/ 	.word	0x00000000
        /*0030*/ 	.short	0x0006
        /*0032*/ 	.short	0x0020
        /*0034*/ 	.byte	0x00, 0xf0, 0x11, 0x00


	//----- nvinfo : EIATTR_KPARAM_INFO
	.align		4
.L_41:
        /*0038*/ 	.byte	0x04, 0x17
        /*003a*/ 	.short	(.L_43 - .L_42)
.L_42:
        /*003c*/ 	.word	0x00000000
        /*0040*/ 	.short	0x0005
        /*0042*/ 	.short	0x001c
        /*0044*/ 	.byte	0x00, 0xf0, 0x11, 0x00


	//----- nvinfo : EIATTR_KPARAM_INFO
	.align		4
.L_43:
        /*0048*/ 	.byte	0x04, 0x17
        /*004a*/ 	.short	(.L_45 - .L_44)
.L_44:
        /*004c*/ 	.word	0x00000000
        /*0050*/ 	.short	0x0004
        /*0052*/ 	.short	0x0018
        /*0054*/ 	.byte	0x00, 0xf0, 0x11, 0x00


	//----- nvinfo : EIATTR_KPARAM_INFO
	.align		4
.L_45:
        /*0058*/ 	.byte	0x04, 0x17
        /*005a*/ 	.short	(.L_47 - .L_46)
.L_46:
        /*005c*/ 	.word	0x00000000
        /*0060*/ 	.short	0x0003
        /*0062*/ 	.short	0x0014
        /*0064*/ 	.byte	0x00, 0xf0, 0x11, 0x00


	//----- nvinfo : EIATTR_KPARAM_INFO
	.align		4
.L_47:
        /*0068*/ 	.byte	0x04, 0x17
        /*006a*/ 	.short	(.L_49 - .L_48)
.L_48:
        /*006c*/ 	.word	0x00000000
        /*0070*/ 	.short	0x0002
        /*0072*/ 	.short	0x0010
        /*0074*/ 	.byte	0x00, 0xf0, 0x11, 0x00


	//----- nvinfo : EIATTR_KPARAM_INFO
	.align		4
.L_49:
        /*0078*/ 	.byte	0x04, 0x17
        /*007a*/ 	.short	(.L_51 - .L_50)
.L_50:
        /*007c*/ 	.word	0x00000000
        /*0080*/ 	.short	0x0001
        /*0082*/ 	.short	0x0008
        /*0084*/ 	.byte	0x00, 0xf5, 0x21, 0x00


	//----- nvinfo : EIATTR_KPARAM_INFO
	.align		4
.L_51:
        /*0088*/ 	.byte	0x04, 0x17
        /*008a*/ 	.short	(.L_53 - .L_52)
.L_52:
        /*008c*/ 	.word	0x00000000
        /*0090*/ 	.short	0x0000
        /*0092*/ 	.short	0x0000
        /*0094*/ 	.byte	0x00, 0xf5, 0x21, 0x00


	//----- nvinfo : EIATTR_SPARSE_MMA_MASK
	.align		4
.L_53:
        /*0098*/ 	.byte	0x03, 0x50
        /*009a*/ 	.short	0x0000


	//----- nvinfo : EIATTR_MAXREG_COUNT
	.align		4
        /*009c*/ 	.byte	0x03, 0x1b
        /*009e*/ 	.short	0x00ff


	//----- nvinfo : EIATTR_MERCURY_ISA_VERSION
	.align		4
        /*00a0*/ 	.byte	0x03, 0x5f
        /*00a2*/ 	.short	0x0101


	//----- nvinfo : EIATTR_VRC_CTA_INIT_COUNT
	.align		4
        /*00a4*/ 	.byte	0x02, 0x4a
	.zero		1
	.zero		1


	//----- nvinfo : EIATTR_EXIT_INSTR_OFFSETS
	.align		4
        /*00a8*/ 	.byte	0x04, 0x1c
        /*00aa*/ 	.short	(.L_55 - .L_54)


	//   ....[0]....
.L_54:
        /*00ac*/ 	.word	0x000000c0


	//   ....[1]....
        /*00b0*/ 	.word	0x00000660


	//   ....[2]....
        /*00b4*/ 	.word	0x00000730


	//----- nvinfo : EIATTR_CBANK_PARAM_SIZE
	.align		4
.L_55:
        /*00b8*/ 	.byte	0x03, 0x19
        /*00ba*/ 	.short	0x002c


	//----- nvinfo : EIATTR_PARAM_CBANK
	.align		4
        /*00bc*/ 	.byte	0x04, 0x0a
        /*00be*/ 	.short	(.L_57 - .L_56)
	.align		4
.L_56:
        /*00c0*/ 	.word	index@(.nv.constant0._Z12im2colKernelPfPKfiiiiiii)
        /*00c4*/ 	.short	0x0380
        /*00c6*/ 	.short	0x002c


	//----- nvinfo : EIATTR_SW_WAR
	.align		4
.L_57:
        /*00c8*/ 	.byte	0x04, 0x36
        /*00ca*/ 	.short	(.L_59 - .L_58)
.L_58:
        /*00cc*/ 	.word	0x00000008
.L_59:


//--------------------- .nv.callgraph             --------------------------
	.section	.nv.callgraph,"",@"SHT_CUDA_CALLGRAPH"
	.align	4
	.sectionentsize	8
	.align		4
        /*0000*/ 	.word	0x00000000
	.align		4
        /*0004*/ 	.word	0xffffffff
	.align		4
        /*0008*/ 	.word	0x00000000
	.align		4
        /*000c*/ 	.word	0xfffffffe
	.align		4
        /*0010*/ 	.word	0x00000000
	.align		4
        /*0014*/ 	.word	0xfffffffd
	.align		4
        /*0018*/ 	.word	0x00000000
	.align		4
        /*001c*/ 	.word	0xfffffffc


//--------------------- .text._Z4GEMMPKfS0_Pfiii  --------------------------
	.section	.text._Z4GEMMPKfS0_Pfiii,"ax",@progbits
	.align	128
        .global         _Z4GEMMPKfS0_Pfiii
        .type           _Z4GEMMPKfS0_Pfiii,@function
        .size           _Z4GEMMPKfS0_Pfiii,(.L_x_14 - _Z4GEMMPKfS0_Pfiii)
        .other          _Z4GEMMPKfS0_Pfiii,@"STO_CUDA_ENTRY STV_DEFAULT"
_Z4GEMMPKfS0_Pfiii:
.text._Z4GEMMPKfS0_Pfiii:
[----:B------:R-:W-:Y:S08]  /*0000*/  LDC R1, c[0x0][0x37c] ;  /* 0x0000df00ff017b82 */ /* 0x000ff00000000800 */
[----:B------:R-:W0:Y:S01]  /*0010*/  LDC R0, c[0x0][0x364] ;  /* 0x0000d900ff007b82 */ /* 0x000e220000000800 */
[----:B------:R-:W1:Y:S01]  /*0020*/  S2R R9, SR_TID.X ;  /* 0x0000000000097919 */ /* 0x000e620000002100 */
[----:B------:R-:W2:Y:S01]  /*0030*/  LDCU.64 UR8, c[0x0][0x358] ;  /* 0x00006b00ff0877ac */ /* 0x000ea20008000a00 */
[----:B------:R-:W-:Y:S01]  /*0040*/  HFMA2 R24, -RZ, RZ, 0, 0 ;  /* 0x00000000ff187431 */ /* 0x000fe200000001ff */
[----:B------:R-:W-:-:S02]  /*0050*/  CS2R R22, SRZ ;  /* 0x0000000000167805 */ /* 0x000fc4000001ff00 */
[----:B------:R-:W-:Y:S02]  /*0060*/  MOV R21, RZ ;  /* 0x000000ff00157202 */ /* 0x000fe40000000f00 */
[----:B------:R-:W3:Y:S08]  /*0070*/  LDC R2, c[0x0][0x360] ;  /* 0x0000d800ff027b82 */ /* 0x000ef00000000800 */
[----:B------:R-:W4:Y:S08]  /*0080*/  LDC R16, c[0x0][0x39c] ;  /* 0x0000e700ff107b82 */ /* 0x000f300000000800 */
[----:B------:R-:W-:Y:S01]  /*0090*/  S2UR UR4, SR_CTAID.Y ;  /* 0x00000000000479c3 */ /* 0x000fe20000002600 */
[----:B---3--:R-:W3:Y:S01]  /*00a0*/  I2F.U32.RP R6, R2 ;  /* 0x0000000200067306 */ /* 0x008ee20000209000 */
[----:B------:R-:W-:-:S06]  /*00b0*/  ISETP.NE.U32.AND P2, PT, R2, RZ, PT ;  /* 0x000000ff0200720c */ /* 0x000fcc0003f45070 */
[----:B------:R-:W1:Y:S01]  /*00c0*/  S2UR UR5, SR_CTAID.X ;  /* 0x00000000000579c3 */ /* 0x000e620000002500 */
[----:B---3--:R-:W3:Y:S01]  /*00d0*/  MUFU.RCP R6, R6 ;  /* 0x0000000600067308 */ /* 0x008ee20000001000 */
[----:B-1----:R-:W-:Y:S01]  /*00e0*/  IMAD R18, R2, UR5, R9 ;  /* 0x0000000502127c24 */ /* 0x002fe2000f8e0209 */
[----:B---3--:R-:W-:-:S06]  /*00f0*/  IADD3 R4, PT, PT, R6, 0xffffffe, RZ ;  /* 0x0ffffffe06047810 */ /* 0x008fcc0007ffe0ff */
[----:B------:R1:W3:Y:S02]  /*0100*/  F2I.FTZ.U32.TRUNC.NTZ R5, R4 ;  /* 0x0000000400057305 */ /* 0x0002e4000021f000 */
[----:B-1----:R-:W-:Y:S01]  /*0110*/  HFMA2 R4, -RZ, RZ, 0, 0 ;  /* 0x00000000ff047431 */ /* 0x002fe200000001ff */
[----:B---3--:R-:W-:-:S05]  /*0120*/  IADD3 R3, PT, PT, RZ, -R5, RZ ;  /* 0x80000005ff037210 */ /* 0x008fca0007ffe0ff */
[----:B------:R-:W-:-:S04]  /*0130*/  IMAD R3, R3, R2, RZ ;  /* 0x0000000203037224 */ /* 0x000fc800078e02ff */
[----:B------:R-:W-:Y:S01]  /*0140*/  IMAD.HI.U32 R8, R5, R3, R4 ;  /* 0x0000000305087227 */ /* 0x000fe200078e0004 */
[----:B----4-:R-:W-:-:S05]  /*0150*/  IADD3 R3, PT, PT, R2, -0x1, R16 ;  /* 0xffffffff02037810 */ /* 0x010fca0007ffe010 */
[----:B------:R-:W-:-:S05]  /*0160*/  IMAD.HI.U32 R17, R8, R3, RZ ;  /* 0x0000000308117227 */ /* 0x000fca00078e00ff */
[----:B------:R-:W-:-:S05]  /*0170*/  IADD3 R5, PT, PT, -R17, RZ, RZ ;  /* 0x000000ff11057210 */ /* 0x000fca0007ffe1ff */
[----:B------:R-:W-:Y:S02]  /*0180*/  IMAD R5, R2, R5, R3 ;  /* 0x0000000502057224 */ /* 0x000fe400078e0203 */
[----:B------:R-:W0:Y:S03]  /*0190*/  S2R R3, SR_TID.Y ;  /* 0x0000000000037919 */ /* 0x000e260000002200 */
[----:B------:R-:W-:-:S13]  /*01a0*/  ISETP.GE.U32.AND P0, PT, R5, R2, PT ;  /* 0x000000020500720c */ /* 0x000fda0003f06070 */
[-C--:B------:R-:W-:Y:S02]  /*01b0*/  @P0 IADD3 R5, PT, PT, R5, -R2.reuse, RZ ;  /* 0x8000000205050210 */ /* 0x080fe40007ffe0ff */
[----:B------:R-:W-:Y:S02]  /*01c0*/  @P0 IADD3 R17, PT, PT, R17, 0x1, RZ ;  /* 0x0000000111110810 */ /* 0x000fe40007ffe0ff */
[----:B------:R-:W-:Y:S01]  /*01d0*/  ISETP.GE.U32.AND P1, PT, R5, R2, PT ;  /* 0x000000020500720c */ /* 0x000fe20003f26070 */
[----:B0-----:R-:W-:-:S12]  /*01e0*/  IMAD R19, R0, UR4, R3 ;  /* 0x0000000400137c24 */ /* 0x001fd8000f8e0203 */
[----:B------:R-:W-:Y:S02]  /*01f0*/  @P1 IADD3 R17, PT, PT, R17, 0x1, RZ ;  /* 0x0000000111111810 */ /* 0x000fe40007ffe0ff */
[----:B------:R-:W-:-:S04]  /*0200*/  @!P2 LOP3.LUT R17, RZ, R2, RZ, 0x33, !PT ;  /* 0x00000002ff11a212 */ /* 0x000fc800078e33ff */
[----:B------:R-:W-:-:S13]  /*0210*/  ISETP.GE.AND P0, PT, R17, 0x1, PT ;  /* 0x000000011100780c */ /* 0x000fda0003f06270 */
[----:B--2---:R-:W-:Y:S05]  /*0220*/  @!P0 BRA `(.L_x_0) ;  /* 0x00000014008c8947 */ /* 0x004fea0003800000 */
[C---:B------:R-:W-:Y:S01]  /*0230*/  LOP3.LUT R4, R2.reuse, 0x7fc, RZ, 0xc0, !PT ;  /* 0x000007fc02047812 */ /* 0x040fe200078ec0ff */
[----:B------:R-:W0:Y:S01]  /*0240*/  S2UR UR6, SR_CgaCtaId ;  /* 0x00000000000679c3 */ /* 0x000e220000008800 */
[----:B------:R-:W-:Y:S01]  /*0250*/  LOP3.LUT R8, R2, 0x4, RZ, 0xc0, !PT ;  /* 0x0000000402087812 */ /* 0x000fe200078ec0ff */
[----:B------:R-:W-:Y:S01]  /*0260*/  UMOV UR4, 0x400 ;  /* 0x0000040000047882 */ /* 0x000fe20000000000 */
[----:B------:R-:W-:Y:S01]  /*0270*/  LOP3.LUT R5, R4, 0x1, RZ, 0xfc, !PT ;  /* 0x0000000104057812 */ /* 0x000fe200078efcff */
[----:B------:R-:W-:Y:S01]  /*0280*/  UIADD3 UR5, UPT, UPT, UR4, 0x1000, URZ ;  /* 0x0000100004057890 */ /* 0x000fe2000fffe0ff */
[----:B------:R-:W-:Y:S01]  /*0290*/  LOP3.LUT R6, R2, 0xc, RZ, 0xc0, !PT ;  /* 0x0000000c02067812 */ /* 0x000fe200078ec0ff */
[----:B------:R-:W-:Y:S01]  /*02a0*/  IMAD R16, R19, R16, R9 ;  /* 0x0000001013107224 */ /* 0x000fe200078e0209 */
[----:B------:R-:W-:Y:S02]  /*02b0*/  VIMNMX.U32 R5, PT, PT, R5, R2, !PT ;  /* 0x0000000205057248 */ /* 0x000fe40007fe0000 */
[----:B------:R-:W-:-:S02]  /*02c0*/  CS2R R22, SRZ ;  /* 0x0000000000167805 */ /* 0x000fc4000001ff00 */
[----:B------:R-:W-:Y:S02]  /*02d0*/  MOV R24, RZ ;  /* 0x000000ff00187202 */ /* 0x000fe40000000f00 */
[C---:B------:R-:W-:Y:S01]  /*02e0*/  IADD3 R6, PT, PT, R5.reuse, -R6, RZ ;  /* 0x8000000605067210 */ /* 0x040fe20007ffe0ff */
[----:B------:R-:W-:Y:S01]  /*02f0*/  IMAD.IADD R8, R5, 0x1, -R8 ;  /* 0x0000000105087824 */ /* 0x000fe200078e0a08 */
[----:B------:R-:W-:Y:S02]  /*0300*/  IADD3 R7, PT, PT, R4, -R5, RZ ;  /* 0x8000000504077210 */ /* 0x000fe40007ffe0ff */
[----:B------:R-:W-:Y:S02]  /*0310*/  LOP3.LUT R6, R6, 0xf, RZ, 0xc0, !PT ;  /* 0x0000000f06067812 */ /* 0x000fe400078ec0ff */
[----:B------:R-:W-:Y:S02]  /*0320*/  LOP3.LUT R8, R8, 0x7, RZ, 0xc0, !PT ;  /* 0x0000000708087812 */ /* 0x000fe400078ec0ff */
[----:B------:R-:W-:-:S02]  /*0330*/  IADD3 R6, PT, PT, R6, -0x1, RZ ;  /* 0xffffffff06067810 */ /* 0x000fc40007ffe0ff */
[----:B------:R-:W-:Y:S02]  /*0340*/  IADD3 R8, PT, PT, R8, -0x1, RZ ;  /* 0xffffffff08087810 */ /* 0x000fe40007ffe0ff */
[----:B------:R-:W-:Y:S01]  /*0350*/  ISETP.GE.U32.AND P3, PT, R6, 0x7, PT ;  /* 0x000000070600780c */ /* 0x000fe20003f66070 */
[----:B0-----:R-:W-:Y:S01]  /*0360*/  ULEA UR5, UR6, UR5, 0x18 ;  /* 0x0000000506057291 */ /* 0x001fe2000f8ec0ff */
[----:B------:R-:W-:Y:S01]  /*0370*/  ISETP.GE.U32.AND P4, PT, R8, 0x3, PT ;  /* 0x000000030800780c */ /* 0x000fe20003f86070 */
[----:B------:R-:W-:Y:S01]  /*0380*/  ULEA UR4, UR6, UR4, 0x18 ;  /* 0x0000000406047291 */ /* 0x000fe2000f8ec0ff */
[----:B------:R-:W-:Y:S02]  /*0390*/  IADD3 R8, PT, PT, -R4, R5, RZ ;  /* 0x0000000504087210 */ /* 0x000fe40007ffe1ff */
[----:B------:R-:W-:Y:S02]  /*03a0*/  LOP3.LUT R4, R5, 0x3, RZ, 0xc0, !PT ;  /* 0x0000000305047812 */ /* 0x000fe400078ec0ff */
[----:B------:R-:W-:-:S02]  /*03b0*/  MOV R21, RZ ;  /* 0x000000ff00157202 */ /* 0x000fc40000000f00 */
[----:B------:R-:W-:Y:S02]  /*03c0*/  LEA R6, R9, UR5, 0x2 ;  /* 0x0000000509067c11 */ /* 0x000fe4000f8e10ff */
[----:B------:R-:W-:Y:S02]  /*03d0*/  LOP3.LUT R5, R8, 0xfffffff0, RZ, 0xc0, !PT ;  /* 0xfffffff008057812 */ /* 0x000fe400078ec0ff */
[----:B------:R-:W-:Y:S02]  /*03e0*/  ISETP.GT.U32.AND P2, PT, R7, -0x10, PT ;  /* 0xfffffff00700780c */ /* 0x000fe40003f44070 */
[----:B------:R-:W-:Y:S01]  /*03f0*/  LEA R7, R3, UR4, 0x7 ;  /* 0x0000000403077c11 */ /* 0x000fe2000f8e38ff */
[----:B------:R-:W-:-:S10]  /*0400*/  UMOV UR4, URZ ;  /* 0x000000ff00047c82 */ /* 0x000fd40008000000 */
.L_x_11:
[----:B------:R-:W0:Y:S01]  /*0410*/  S2R R12, SR_TID.X ;  /* 0x00000000000c7919 */ /* 0x000e220000002100 */
[----:B------:R-:W1:Y:S01]  /*0420*/  LDCU.64 UR6, c[0x0][0x398] ;  /* 0x00007300ff0677ac */ /* 0x000e620008000a00 */
[----:B------:R-:W-:Y:S02]  /*0430*/  IMAD R15, R2, UR4, RZ ;  /* 0x00000004020f7c24 */ /* 0x000fe4000f8e02ff */
[----:B------:R-:W-:Y:S01]  /*0440*/  IMAD R13, R0, UR4, R3 ;  /* 0x00000004000d7c24 */ /* 0x000fe2000f8e0203 */
[----:B------:R-:W2:Y:S04]  /*0450*/  LDCU UR5, c[0x0][0x3a0] ;  /* 0x00007400ff0577ac */ /* 0x000ea80008000800 */
[----:B-1----:R-:W-:-:S04]  /*0460*/  ISETP.GE.U32.AND P1, PT, R13, UR7, PT ;  /* 0x000000070d007c0c */ /* 0x002fc8000bf26070 */
[----:B--2---:R-:W-:Y:S02]  /*0470*/  ISETP.GE.OR P1, PT, R18, UR5, P1 ;  /* 0x0000000512007c0c */ /* 0x004fe40008f26670 */
[----:B0-----:R-:W-:-:S04]  /*0480*/  IADD3 R8, PT, PT, R15, R12, RZ ;  /* 0x0000000c0f087210 */ /* 0x001fc80007ffe0ff */
[----:B------:R-:W-:-:S07]  /*0490*/  ISETP.GE.U32.AND P0, PT, R8, UR7, PT ;  /* 0x0000000708007c0c */ /* 0x000fce000bf06070 */
[----:B------:R-:W-:Y:S01]  /*04a0*/  @!P1 IMAD R13, R13, UR5, R18 ;  /* 0x000000050d0d9c24 */ /* 0x000fe2000f8e0212 */
[----:B------:R-:W0:Y:S01]  /*04b0*/  @!P1 LDC.64 R8, c[0x0][0x388] ;  /* 0x0000e200ff089b82 */ /* 0x000e220000000a00 */
[----:B------:R-:W-:-:S13]  /*04c0*/  ISETP.GE.OR P0, PT, R19, UR6, P0 ;  /* 0x0000000613007c0c */ /* 0x000fda0008706670 */
[----:B------:R-:W1:Y:S01]  /*04d0*/  @!P0 LDC.64 R10, c[0x0][0x380] ;  /* 0x0000e000ff0a8b82 */ /* 0x000e620000000a00 */
[----:B------:R-:W-:Y:S01]  /*04e0*/  @!P0 IADD3 R15, PT, PT, R16, R15, RZ ;  /* 0x0000000f100f8210 */ /* 0x000fe20007ffe0ff */
[----:B0-----:R-:W-:-:S04]  /*04f0*/  @!P1 IMAD.WIDE R8, R13, 0x4, R8 ;  /* 0x000000040d089825 */ /* 0x001fc800078e0208 */
[----:B------:R-:W-:Y:S02]  /*0500*/  IMAD.MOV.U32 R13, RZ, RZ, RZ ;  /* 0x000000ffff0d7224 */ /* 0x000fe400078e00ff */
[----:B-1----:R-:W-:Y:S01]  /*0510*/  @!P0 IMAD.WIDE R10, R15, 0x4, R10 ;  /* 0x000000040f0a8825 */ /* 0x002fe200078e020a */
[----:B------:R-:W-:-:S04]  /*0520*/  MOV R15, RZ ;  /* 0x000000ff000f7202 */ /* 0x000fc80000000f00 */
[----:B------:R-:W2:Y:S04]  /*0530*/  @!P0 LDG.E R13, desc[UR8][R10.64] ;  /* 0x000000080a0d8981 */ /* 0x000ea8000c1e1900 */
[----:B------:R0:W3:Y:S01]  /*0540*/  @!P1 LDG.E R15, desc[UR8][R8.64] ;  /* 0x00000008080f9981 */ /* 0x0000e2000c1e1900 */
[----:B------:R-:W1:Y:S01]  /*0550*/  S2UR UR7, SR_CgaCtaId ;  /* 0x00000000000779c3 */ /* 0x000e620000008800 */
[----:B------:R-:W-:Y:S01]  /*0560*/  UMOV UR5, 0x400 ;  /* 0x0000040000057882 */ /* 0x000fe20000000000 */
[----:B------:R-:W-:Y:S01]  /*0570*/  LEA R14, R12, R7, 0x2 ;  /* 0x000000070c0e7211 */ /* 0x000fe200078e10ff */
[----:B------:R-:W-:Y:S02]  /*0580*/  UIADD3 UR6, UPT, UPT, UR5, 0x1000, URZ ;  /* 0x0000100005067890 */ /* 0x000fe4000fffe0ff */
[----:B------:R-:W-:Y:S01]  /*0590*/  UIADD3 UR4, UPT, UPT, UR4, 0x1, URZ ;  /* 0x0000000104047890 */ /* 0x000fe2000fffe0ff */
[----:B0-----:R-:W-:-:S05]  /*05a0*/  LOP3.LUT R8, R2, 0x7fc, RZ, 0xc0, !PT ;  /* 0x000007fc02087812 */ /* 0x001fca00078ec0ff */
[----:B------:R-:W-:Y:S02]  /*05b0*/  ISETP.NE.AND P0, PT, R17, UR4, PT ;  /* 0x0000000411007c0c */ /* 0x000fe4000bf05270 */
[----:B------:R-:W-:Y:S01]  /*05c0*/  ISETP.NE.AND P1, PT, R8, RZ, PT ;  /* 0x000000ff0800720c */ /* 0x000fe20003f25270 */
[----:B-1----:R-:W-:-:S06]  /*05d0*/  ULEA UR6, UR7, UR6, 0x18 ;  /* 0x0000000607067291 */ /* 0x002fcc000f8ec0ff */
[----:B------:R-:W-:-:S04]  /*05e0*/  LEA R25, R3, UR6, 0x7 ;  /* 0x0000000603197c11 */ /* 0x000fc8000f8e38ff */
[----:B------:R-:W-:Y:S01]  /*05f0*/  LEA R20, R12, R25, 0x2 ;  /* 0x000000190c147211 */ /* 0x000fe200078e10ff */
[----:B--2---:R0:W-:Y:S04]  /*0600*/  STS [R14], R13 ;  /* 0x0000000d0e007388 */ /* 0x0041e80000000800 */
[----:B---3--:R0:W-:Y:S01]  /*0610*/  STS [R20], R15 ;  /* 0x0000000f14007388 */ /* 0x0081e20000000800 */
[----:B------:R-:W-:Y:S06]  /*0620*/  BAR.SYNC.DEFER_BLOCKING 0x0 ;  /* 0x0000000000007b1d */ /* 0x000fec0000010000 */
[----:B------:R-:W-:Y:S05]  /*0630*/  @!P1 BRA `(.L_x_1) ;  /* 0x0000000800d09947 */ /* 0x000fea0003800000 */
[----:B------:R-:W-:Y:S01]  /*0640*/  ISETP.GE.U32.AND P1, PT, R8, 0x1d, PT ;  /* 0x0000001d0800780c */ /* 0x000fe20003f26070 */
[----:B0-----:R-:W-:-:S12]  /*0650*/  HFMA2 R20, -RZ, RZ, 0, 0 ;  /* 0x00000000ff147431 */ /* 0x001fd800000001ff */
[----:B------:R-:W-:Y:S05]  /*0660*/  @!P1 BRA `(.L_x_2) ;  /* 0x0000000400609947 */ /* 0x000fea0003800000 */
[----:B------:R-:W-:Y:S01]  /*0670*/  IADD3 R8, PT, PT, R8, -0x1, RZ ;  /* 0xffffffff08087810 */ /* 0x000fe20007ffe0ff */
[----:B------:R-:W-:Y:S01]  /*0680*/  ULEA UR5, UR7, UR5, 0x18 ;  /* 0x0000000507057291 */ /* 0x000fe2000f8ec0ff */
[----:B------:R-:W-:Y:S02]  /*0690*/  LEA R6, R12, UR6, 0x2 ;  /* 0x000000060c067c11 */ /* 0x000fe4000f8e10ff */
[----:B------:R-:W-:Y:S02]  /*06a0*/  LEA.HI R8, R8, 0x1, RZ, 0x1e ;  /* 0x0000000108087811 */ /* 0x000fe400078ff0ff */
[----:B------:R-:W-:Y:S02]  /*06b0*/  MOV R20, RZ ;  /* 0x000000ff00147202 */ /* 0x000fe40000000f00 */
[----:B------:R-:W-:Y:S02]  /*06c0*/  LOP3.LUT R8, R8, 0x7ffffff8, RZ, 0xc0, !PT ;  /* 0x7ffffff808087812 */ /* 0x000fe400078ec0ff */
[----:B------:R-:W-:-:S02]  /*06d0*/  LEA R7, R3, UR5, 0x7 ;  /* 0x0000000503077c11 */ /* 0x000fc4000f8e38ff */
[----:B------:R-:W-:Y:S01]  /*06e0*/  IADD3 R27, PT, PT, R6, 0x800, RZ ;  /* 0x00000800061b7810 */ /* 0x000fe20007ffe0ff */
[----:B------:R-:W-:Y:S01]  /*06f0*/  IMAD.MOV R25, RZ, RZ, -R8 ;  /* 0x000000ffff197224 */ /* 0x000fe200078e0a08 */
[----:B------:R-:W-:-:S07]  /*0700*/  IADD3 R26, PT, PT, R7, 0x40, RZ ;  /* 0x00000040071a7810 */ /* 0x000fce0007ffe0ff */
.L_x_3:
[----:B------:R-:W-:Y:S01]  /*0710*/  LDS R12, [R27+-0x800] ;  /* 0xfff800001b0c7984 */ /* 0x000fe20000000800 */
[----:B------:R-:W-:Y:S02]  /*0720*/  IADD3 R25, PT, PT, R25, 0x8, RZ ;  /* 0x0000000819197810 */ /* 0x000fe40007ffe0ff */
[----:B------:R-:W-:Y:S01]  /*0730*/  IADD3 R20, PT, PT, R20, 0x20, RZ ;  /* 0x0000002014147810 */ /* 0x000fe20007ffe0ff */
[----:B------:R-:W0:Y:S01]  /*0740*/  LDS.128 R8, [R26+-0x40] ;  /* 0xffffc0001a087984 */ /* 0x000e220000000c00 */
[----:B------:R-:W-:-:S03]  /*0750*/  ISETP.NE.AND P1, PT, R25, RZ, PT ;  /* 0x000000ff1900720c */ /* 0x000fc60003f25270 */
[----:B------:R-:W1:Y:S04]  /*0760*/  LDS R13, [R27+-0x780] ;  /* 0xfff880001b0d7984 */ /* 0x000e680000000800 */
[----:B------:R-:W2:Y:S01]  /*0770*/  LDS R14, [R27+-0x700] ;  /* 0xfff900001b0e7984 */ /* 0x000ea20000000800 */
[----:B0-----:R-:W-:-:S03]  /*0780*/  FFMA R23, R8, R12, R23 ;  /* 0x0000000c08177223 */ /* 0x001fc60000000017 */
[----:B------:R-:W-:Y:S01]  /*0790*/  LDS R8, [R27+-0x600] ;  /* 0xfffa00001b087984 */ /* 0x000fe20000000800 */
[----:B-1----:R-:W-:-:S03]  /*07a0*/  FFMA R24, R13, R9, R24 ;  /* 0x000000090d187223 */ /* 0x002fc60000000018 */
[----:B------:R-:W0:Y:S01]  /*07b0*/  LDS R9, [R27+-0x680] ;  /* 0xfff980001b097984 */ /* 0x000e220000000800 */
[----:B--2---:R-:W-:-:S03]  /*07c0*/  FFMA R21, R14, R10, R21 ;  /* 0x0000000a0e157223 */ /* 0x004fc60000000015 */
[----:B------:R-:W1:Y:S01]  /*07d0*/  LDS.128 R12, [R26+-0x30] ;  /* 0xffffd0001a0c7984 */ /* 0x000e620000000c00 */
[----:B0-----:R-:W-:-:S03]  /*07e0*/  FFMA R22, R9, R11, R22 ;  /* 0x0000000b09167223 */ /* 0x001fc60000000016 */
[----:B------:R-:W0:Y:S01]  /*07f0*/  LDS R9, [R27+-0x580] ;  /* 0xfffa80001b097984 */ /* 0x000e220000000800 */
[----:B-1----:R-:W-:-:S03]  /*0800*/  FFMA R23, R12, R8, R23 ;  /* 0x000000080c177223 */ /* 0x002fc60000000017 */
[----:B------:R-:W1:Y:S04]  /*0810*/  LDS R8, [R27+-0x500] ;  /* 0xfffb00001b087984 */ /* 0x000e680000000800 */
[----:B------:R-:W2:Y:S04]  /*0820*/  LDS R11, [R27+-0x480] ;  /* 0xfffb80001b0b7984 */ /* 0x000ea80000000800 */
[----:B------:R-:W-:Y:S01]  /*0830*/  LDS R12, [R27+-0x400] ;  /* 0xfffc00001b0c7984 */ /* 0x000fe20000000800 */
[----:B0-----:R-:W-:-:S03]  /*0840*/  FFMA R24, R9, R13, R24 ;  /* 0x0000000d09187223 */ /* 0x001fc60000000018 */
[----:B------:R-:W-:Y:S01]  /*0850*/  LDS R13, [R27+-0x380] ;  /* 0xfffc80001b0d7984 */ /* 0x000fe20000000800 */
[----:B-1----:R-:W-:-:S03]  /*0860*/  FFMA R21, R8, R14, R21 ;  /* 0x0000000e08157223 */ /* 0x002fc60000000015 */
[----:B------:R-:W-:Y:S01]  /*0870*/  LDS R14, [R27+-0x300] ;  /* 0xfffd00001b0e7984 */ /* 0x000fe20000000800 */
[----:B--2---:R-:W-:-:S03]  /*0880*/  FFMA R22, R11, R15, R22 ;  /* 0x0000000f0b167223 */ /* 0x004fc60000000016 */
[----:B------:R-:W0:Y:S02]  /*0890*/  LDS.128 R8, [R26+-0x20] ;  /* 0xffffe0001a087984 */ /* 0x000e240000000c00 */
[----:B0-----:R-:W-:Y:S01]  /*08a0*/  FFMA R23, R8, R12, R23 ;  /* 0x0000000c08177223 */ /* 0x001fe20000000017 */
[----:B------:R-:W-:Y:S01]  /*08b0*/  FFMA R24, R13, R9, R24 ;  /* 0x000000090d187223 */ /* 0x000fe20000000018 */
[----:B------:R-:W-:Y:S01]  /*08c0*/  FFMA R21, R14, R10, R21 ;  /* 0x0000000a0e157223 */ /* 0x000fe20000000015 */
[----:B------:R-:W0:Y:S04]  /*08d0*/  LDS R9, [R27+-0x280] ;  /* 0xfffd80001b097984 */ /* 0x000e280000000800 */
[----:B------:R-:W-:Y:S04]  /*08e0*/  LDS R8, [R27+-0x200] ;  /* 0xfffe00001b087984 */ /* 0x000fe80000000800 */
[----:B------:R-:W1:Y:S01]  /*08f0*/  LDS.128 R12, [R26+-0x10] ;  /* 0xfffff0001a0c7984 */ /* 0x000e620000000c00 */
[----:B0-----:R-:W-:-:S03]  /*0900*/  FFMA R22, R9, R11, R22 ;  /* 0x0000000b09167223 */ /* 0x001fc60000000016 */
[----:B------:R-:W0:Y:S04]  /*0910*/  LDS R9, [R27+-0x180] ;  /* 0xfffe80001b097984 */ /* 0x000e280000000800 */
[----:B------:R-:W2:Y:S01]  /*0920*/  LDS R11, [R27+-0x80] ;  /* 0xffff80001b0b7984 */ /* 0x000ea20000000800 */
[----:B-1----:R-:W-:-:S03]  /*0930*/  FFMA R23, R12, R8, R23 ;  /* 0x000000080c177223 */ /* 0x002fc60000000017 */
[----:B------:R-:W1:Y:S04]  /*0940*/  LDS R8, [R27+-0x100] ;  /* 0xffff00001b087984 */ /* 0x000e680000000800 */
[----:B------:R-:W-:Y:S01]  /*0950*/  LDS R12, [R27] ;  /* 0x000000001b0c7984 */ /* 0x000fe20000000800 */
[----:B0-----:R-:W-:-:S03]  /*0960*/  FFMA R24, R9, R13, R24 ;  /* 0x0000000d09187223 */ /* 0x001fc60000000018 */
[----:B------:R-:W-:Y:S01]  /*0970*/  LDS R13, [R27+0x80] ;  /* 0x000080001b0d7984 */ /* 0x000fe20000000800 */
[----:B--2---:R-:W-:Y:S01]  /*0980*/  FFMA R22, R11, R15, R22 ;  /* 0x0000000f0b167223 */ /* 0x004fe20000000016 */
[----:B-1----:R-:W-:Y:S02]  /*0990*/  FFMA R21, R8, R14, R21 ;  /* 0x0000000e08157223 */ /* 0x002fe40000000015 */
[----:B------:R-:W0:Y:S04]  /*09a0*/  LDS.128 R8, [R26] ;  /* 0x000000001a087984 */ /* 0x000e280000000c00 */
[----:B------:R-:W1:Y:S01]  /*09b0*/  LDS R14, [R27+0x100] ;  /* 0x000100001b0e7984 */ /* 0x000e620000000800 */
[----:B0-----:R-:W-:Y:S01]  /*09c0*/  FFMA R23, R8, R12, R23 ;  /* 0x0000000c08177223 */ /* 0x001fe20000000017 */
[----:B------:R-:W-:-:S02]  /*09d0*/  FFMA R24, R13, R9, R24 ;  /* 0x000000090d187223 */ /* 0x000fc40000000018 */
[----:B------:R-:W-:Y:S01]  /*09e0*/  LDS R8, [R27+0x200] ;  /* 0x000200001b087984 */ /* 0x000fe20000000800 */
[----:B-1----:R-:W-:-:S03]  /*09f0*/  FFMA R21, R14, R10, R21 ;  /* 0x0000000a0e157223 */ /* 0x002fc60000000015 */
[----:B------:R-:W0:Y:S04]  /*0a00*/  LDS R9, [R27+0x180] ;  /* 0x000180001b097984 */ /* 0x000e280000000800 */
[----:B------:R-:W1:Y:S01]  /*0a10*/  LDS.128 R12, [R26+0x10] ;  /* 0x000010001a0c7984 */ /* 0x000e620000000c00 */
[----:B0-----:R-:W-:-:S03]  /*0a20*/  FFMA R22, R9, R11, R22 ;  /* 0x0000000b09167223 */ /* 0x001fc60000000016 */
[----:B------:R-:W0:Y:S01]  /*0a30*/  LDS R9, [R27+0x280] ;  /* 0x000280001b097984 */ /* 0x000e220000000800 */
[----:B-1----:R-:W-:-:S03]  /*0a40*/  FFMA R23, R12, R8, R23 ;  /* 0x000000080c177223 */ /* 0x002fc60000000017 */
[----:B------:R-:W1:Y:S04]  /*0a50*/  LDS R8, [R27+0x300] ;  /* 0x000300001b087984 */ /* 0x000e680000000800 */
[----:B------:R-:W2:Y:S04]  /*0a60*/  LDS R11, [R27+0x380] ;  /* 0x000380001b0b7984 */ /* 0x000ea80000000800 */
[----:B------:R-:W-:Y:S01]  /*0a70*/  LDS R12, [R27+0x400] ;  /* 0x000400001b0c7984 */ /* 0x000fe20000000800 */
[----:B0-----:R-:W-:-:S03]  /*0a80*/  FFMA R24, R9, R13, R24 ;  /* 0x0000000d09187223 */ /* 0x001fc60000000018 */
[----:B------:R-:W-:Y:S01]  /*0a90*/  LDS R13, [R27+0x480] ;  /* 0x000480001b0d7984 */ /* 0x000fe20000000800 */
[----:B-1----:R-:W-:-:S03]  /*0aa0*/  FFMA R21, R8, R14, R21 ;  /* 0x0000000e08157223 */ /* 0x002fc60000000015 */
[----:B------:R-:W-:Y:S01]  /*0ab0*/  LDS R14, [R27+0x500] ;  /* 0x000500001b0e7984 */ /* 0x000fe20000000800 */
[----:B--2---:R-:W-:-:S03]  /*0ac0*/  FFMA R22, R11, R15, R22 ;  /* 0x0000000f0b167223 */ /* 0x004fc60000000016 */
[----:B------:R-:W0:Y:S02]  /*0ad0*/  LDS.128 R8, [R26+0x20] ;  /* 0x000020001a087984 */ /* 0x000e240000000c00 */
[----:B0-----:R-:W-:Y:S01]  /*0ae0*/  FFMA R23, R8, R12, R23 ;  /* 0x0000000c08177223 */ /* 0x001fe20000000017 */
[----:B------:R-:W-:Y:S01]  /*0af0*/  FFMA R24, R13, R9, R24 ;  /* 0x000000090d187223 */ /* 0x000fe20000000018 */
[----:B------:R-:W-:Y:S01]  /*0b00*/  FFMA R21, R14, R10, R21 ;  /* 0x0000000a0e157223 */ /* 0x000fe20000000015 */
[----:B------:R-:W0:Y:S04]  /*0b10*/  LDS R9, [R27+0x580] ;  /* 0x000580001b097984 */ /* 0x000e280000000800 */
[----:B------:R-:W-:Y:S04]  /*0b20*/  LDS R8, [R27+0x600] ;  /* 0x000600001b087984 */ /* 0x000fe80000000800 */
[----:B------:R1:W2:Y:S02]  /*0b30*/  LDS.128 R12, [R26+0x30] ;  /* 0x000030001a0c7984 */ /* 0x0002a40000000c00 */
[----:B-1----:R-:W-:Y:S01]  /*0b40*/  IADD3 R26, PT, PT, R26, 0x80, RZ ;  /* 0x000000801a1a7810 */ /* 0x002fe20007ffe0ff */
[----:B0-----:R-:W-:-:S02]  /*0b50*/  FFMA R22, R9, R11, R22 ;  /* 0x0000000b09167223 */ /* 0x001fc40000000016 */
[----:B------:R-:W0:Y:S04]  /*0b60*/  LDS R9, [R27+0x680] ;  /* 0x000680001b097984 */ /* 0x000e280000000800 */
[----:B------:R-:W1:Y:S01]  /*0b70*/  LDS R11, [R27+0x780] ;  /* 0x000780001b0b7984 */ /* 0x000e620000000800 */
[----:B--2---:R-:W-:-:S03]  /*0b80*/  FFMA R23, R12, R8, R23 ;  /* 0x000000080c177223 */ /* 0x004fc60000000017 */
[----:B------:R2:W3:Y:S02]  /*0b90*/  LDS R8, [R27+0x700] ;  /* 0x000700001b087984 */ /* 0x0004e40000000800 */
[----:B--2---:R-:W-:Y:S01]  /*0ba0*/  IADD3 R27, PT, PT, R27, 0x1000, RZ ;  /* 0x000010001b1b7810 */ /* 0x004fe20007ffe0ff */
[----:B0-----:R-:W-:Y:S01]  /*0bb0*/  FFMA R24, R9, R13, R24 ;  /* 0x0000000d09187223 */ /* 0x001fe20000000018 */
[----:B-1----:R-:W-:Y:S01]  /*0bc0*/  FFMA R22, R11, R15, R22 ;  /* 0x0000000f0b167223 */ /* 0x002fe20000000016 */
[----:B---3--:R-:W-:Y:S01]  /*0bd0*/  FFMA R21, R8, R14, R21 ;  /* 0x0000000e08157223 */ /* 0x008fe20000000015 */
[----:B------:R-:W-:Y:S06]  /*0be0*/  @P1 BRA `(.L_x_3) ;  /* 0xfffffff800c81947 */ /* 0x000fec000383ffff */
.L_x_2:
[----:B------:R-:W-:-:S04]  /*0bf0*/  LOP3.LUT R25, R2, 0x7fc, RZ, 0xc0, !PT ;  /* 0x000007fc02197812 */ /* 0x000fc800078ec0ff */
[----:B------:R-:W-:-:S04]  /*0c00*/  IADD3 R8, PT, PT, R25, -0x1, RZ ;  /* 0xffffffff19087810 */ /* 0x000fc80007ffe0ff */
[----:B------:R-:W-:-:S04]  /*0c10*/  LEA.HI R8, R8, 0x1, RZ, 0x1e ;  /* 0x0000000108087811 */ /* 0x000fc800078ff0ff */
[----:B------:R-:W-:-:S04]  /*0c20*/  LOP3.LUT R8, R8, 0x7, RZ, 0xc0, !PT ;  /* 0x0000000708087812 */ /* 0x000fc800078ec0ff */
[----:B------:R-:W-:-:S13]  /*0c30*/  ISETP.NE.AND P1, PT, R8, RZ, PT ;  /* 0x000000ff0800720c */ /* 0x000fda0003f25270 */
[----:B------:R-:W-:Y:S05]  /*0c40*/  @!P1 BRA `(.L_x_1) ;  /* 0x00000004004c9947 */ /* 0x000fea0003800000 */
[----:B------:R-:W-:-:S04]  /*0c50*/  IADD3 R8, PT, PT, R8, -0x1, RZ ;  /* 0xffffffff08087810 */ /* 0x000fc80007ffe0ff */
[----:B------:R-:W-:-:S13]  /*0c60*/  ISETP.GE.U32.AND P1, PT, R8, 0x3, PT ;  /* 0x000000030800780c */ /* 0x000fda0003f26070 */
[----:B------:R-:W-:Y:S05]  /*0c70*/  @!P1 BRA `(.L_x_4) ;  /* 0x00000000009c9947 */ /* 0x000fea0003800000 */
[C---:B------:R-:W-:Y:S02]  /*0c80*/  LEA R26, R20.reuse, R6, 0x7 ;  /* 0x00000006141a7211 */ /* 0x040fe400078e38ff */
[C---:B------:R-:W-:Y:S02]  /*0c90*/  LEA R27, R20.reuse, R7, 0x2 ;  /* 0x00000007141b7211 */ /* 0x040fe400078e10ff */
[----:B------:R-:W-:Y:S01]  /*0ca0*/  IADD3 R20, PT, PT, R20, 0x10, RZ ;  /* 0x0000001014147810 */ /* 0x000fe20007ffe0ff */
[----:B------:R-:W-:Y:S04]  /*0cb0*/  LDS R12, [R26] ;  /* 0x000000001a0c7984 */ /* 0x000fe80000000800 */
[----:B------:R-:W0:Y:S04]  /*0cc0*/  LDS.128 R8, [R27] ;  /* 0x000000001b087984 */ /* 0x000e280000000c00 */
[----:B------:R-:W1:Y:S04]  /*0cd0*/  LDS R13, [R26+0x80] ;  /* 0x000080001a0d7984 */ /* 0x000e680000000800 */
[----:B------:R-:W2:Y:S04]  /*0ce0*/  LDS R15, [R26+0x180] ;  /* 0x000180001a0f7984 */ /* 0x000ea80000000800 */
[----:B------:R-:W-:Y:S01]  /*0cf0*/  LDS R14, [R26+0x300] ;  /* 0x000300001a0e7984 */ /* 0x000fe20000000800 */
[----:B0-----:R-:W-:-:S03]  /*0d00*/  FFMA R23, R8, R12, R23 ;  /* 0x0000000c08177223 */ /* 0x001fc60000000017 */
[----:B------:R-:W0:Y:S01]  /*0d10*/  LDS R8, [R26+0x100] ;  /* 0x000100001a087984 */ /* 0x000e220000000800 */
[----:B-1----:R-:W-:-:S03]  /*0d20*/  FFMA R24, R13, R9, R24 ;  /* 0x000000090d187223 */ /* 0x002fc60000000018 */
[----:B------:R-:W-:Y:S01]  /*0d30*/  LDS R12, [R26+0x200] ;  /* 0x000200001a0c7984 */ /* 0x000fe20000000800 */
[----:B--2---:R-:W-:-:S03]  /*0d40*/  FFMA R22, R15, R11, R22 ;  /* 0x0000000b0f167223 */ /* 0x004fc60000000016 */
[----:B------:R-:W-:Y:S01]  /*0d50*/  LDS R13, [R26+0x280] ;  /* 0x000280001a0d7984 */ /* 0x000fe20000000800 */
[----:B0-----:R-:W-:-:S03]  /*0d60*/  FFMA R21, R8, R10, R21 ;  /* 0x0000000a08157223 */ /* 0x001fc60000000015 */
[----:B------:R-:W0:Y:S02]  /*0d70*/  LDS.128 R8, [R27+0x10] ;  /* 0x000010001b087984 */ /* 0x000e240000000c00 */
[----:B0-----:R-:W-:Y:S01]  /*0d80*/  FFMA R23, R8, R12, R23 ;  /* 0x0000000c08177223 */ /* 0x001fe20000000017 */
[----:B------:R-:W-:Y:S01]  /*0d90*/  FFMA R24, R13, R9, R24 ;  /* 0x000000090d187223 */ /* 0x000fe20000000018 */
[----:B------:R-:W-:Y:S01]  /*0da0*/  FFMA R21, R14, R10, R21 ;  /* 0x0000000a0e157223 */ /* 0x000fe20000000015 */
[----:B------:R-:W0:Y:S04]  /*0db0*/  LDS R9, [R26+0x380] ;  /* 0x000380001a097984 */ /* 0x000e280000000800 */
[----:B------:R-:W-:Y:S04]  /*0dc0*/  LDS R8, [R26+0x400] ;  /* 0x000400001a087984 */ /* 0x000fe80000000800 */
[----:B------:R-:W1:Y:S01]  /*0dd0*/  LDS.128 R12, [R27+0x20] ;  /* 0x000020001b0c7984 */ /* 0x000e620000000c00 */
[----:B0-----:R-:W-:-:S03]  /*0de0*/  FFMA R22, R9, R11, R22 ;  /* 0x0000000b09167223 */ /* 0x001fc60000000016 */
[----:B------:R-:W0:Y:S04]  /*0df0*/  LDS R9, [R26+0x480] ;  /* 0x000480001a097984 */ /* 0x000e280000000800 */
[----:B------:R-:W2:Y:S01]  /*0e00*/  LDS R11, [R26+0x580] ;  /* 0x000580001a0b7984 */ /* 0x000ea20000000800 */
[----:B-1----:R-:W-:-:S03]  /*0e10*/  FFMA R23, R12, R8, R23 ;  /* 0x000000080c177223 */ /* 0x002fc60000000017 */
[----:B------:R-:W1:Y:S04]  /*0e20*/  LDS R8, [R26+0x500] ;  /* 0x000500001a087984 */ /* 0x000e680000000800 */
[----:B------:R-:W-:Y:S01]  /*0e30*/  LDS R12, [R26+0x600] ;  /* 0x000600001a0c7984 */ /* 0x000fe20000000800 */
[----:B0-----:R-:W-:-:S03]  /*0e40*/  FFMA R24, R9, R13, R24 ;  /* 0x0000000d09187223 */ /* 0x001fc60000000018 */
[----:B------:R-:W-:Y:S01]  /*0e50*/  LDS R13, [R26+0x680] ;  /* 0x000680001a0d7984 */ /* 0x000fe20000000800 */
[----:B--2---:R-:W-:-:S03]  /*0e60*/  FFMA R22, R11, R15, R22 ;  /* 0x0000000f0b167223 */ /* 0x004fc60000000016 */
[----:B------:R-:W-:Y:S01]  /*0e70*/  LDS R15, [R26+0x780] ;  /* 0x000780001a0f7984 */ /* 0x000fe20000000800 */
[----:B-1----:R-:W-:-:S03]  /*0e80*/  FFMA R21, R8, R14, R21 ;  /* 0x0000000e08157223 */ /* 0x002fc60000000015 */
[----:B------:R-:W0:Y:S04]  /*0e90*/  LDS.128 R8, [R27+0x30] ;  /* 0x000030001b087984 */ /* 0x000e280000000c00 */
[----:B------:R-:W1:Y:S01]  /*0ea0*/  LDS R14, [R26+0x700] ;  /* 0x000700001a0e7984 */ /* 0x000e620000000800 */
[----:B0-----:R-:W-:Y:S01]  /*0eb0*/  FFMA R23, R8, R12, R23 ;  /* 0x0000000c08177223 */ /* 0x001fe20000000017 */
[----:B------:R-:W-:Y:S01]  /*0ec0*/  FFMA R24, R13, R9, R24 ;  /* 0x000000090d187223 */ /* 0x000fe20000000018 */
[----:B------:R-:W-:Y:S01]  /*0ed0*/  FFMA R22, R15, R11, R22 ;  /* 0x0000000b0f167223 */ /* 0x000fe20000000016 */
[----:B-1----:R-:W-:-:S07]  /*0ee0*/  FFMA R21, R14, R10, R21 ;  /* 0x0000000a0e157223 */ /* 0x002fce0000000015 */
.L_x_4:
[----:B------:R-:W-:-:S05]  /*0ef0*/  VIADD R8, R25, 0xffffffff ;  /* 0xffffffff19087836 */ /* 0x000fca0000000000 */
[----:B------:R-:W-:-:S04]  /*0f00*/  LEA.HI R9, R8, 0x1, RZ, 0x1e ;  /* 0x0000000108097811 */ /* 0x000fc800078ff0ff */
[----:B------:R-:W-:-:S13]  /*0f10*/  LOP3.LUT P1, RZ, R9, 0x3, RZ, 0xc0, !PT ;  /* 0x0000000309ff7812 */ /* 0x000fda000782c0ff */
[----:B------:R-:W-:Y:S05]  /*0f20*/  @!P1 BRA `(.L_x_1) ;  /* 0x0000000000949947 */ /* 0x000fea0003800000 */
[----:B------:R-:W-:Y:S02]  /*0f30*/  LOP3.LUT P5, RZ, R8, 0xc, RZ, 0xc0, !PT ;  /* 0x0000000c08ff7812 */ /* 0x000fe400078ac0ff */
[----:B------:R-:W-:-:S04]  /*0f40*/  IADD3 R25, PT, PT, R25, -0x1, RZ ;  /* 0xffffffff19197810 */ /* 0x000fc80007ffe0ff */
[----:B------:R-:W-:-:S07]  /*0f50*/  LOP3.LUT P1, RZ, R25, 0x4, RZ, 0xc0, !PT ;  /* 0x0000000419ff7812 */ /* 0x000fce000782c0ff */
[----:B------:R-:W-:Y:S06]  /*0f60*/  @!P5 BRA `(.L_x_5) ;  /* 0x000000000054d947 */ /* 0x000fec0003800000 */
[C---:B------:R-:W-:Y:S02]  /*0f70*/  LEA R25, R20.reuse, R6, 0x7 ;  /* 0x0000000614197211 */ /* 0x040fe400078e38ff */
[C---:B------:R-:W-:Y:S02]  /*0f80*/  LEA R26, R20.reuse, R7, 0x2 ;  /* 0x00000007141a7211 */ /* 0x040fe400078e10ff */
[----:B------:R-:W-:Y:S01]  /*0f90*/  IADD3 R20, PT, PT, R20, 0x8, RZ ;  /* 0x0000000814147810 */ /* 0x000fe20007ffe0ff */
[----:B------:R-:W-:Y:S04]  /*0fa0*/  LDS R13, [R25+0x80] ;  /* 0x00008000190d7984 */ /* 0x000fe80000000800 */
[----:B------:R-:W0:Y:S04]  /*0fb0*/  LDS.128 R8, [R26] ;  /* 0x000000001a087984 */ /* 0x000e280000000c00 */
[----:B------:R-:W1:Y:S04]  /*0fc0*/  LDS R12, [R25] ;  /* 0x00000000190c7984 */ /* 0x000e680000000800 */
[----:B------:R-:W2:Y:S04]  /*0fd0*/  LDS R14, [R25+0x100] ;  /* 0x00010000190e7984 */ /* 0x000ea80000000800 */
[----:B------:R-:W-:Y:S04]  /*0fe0*/  LDS R27, [R25+0x200] ;  /* 0x00020000191b7984 */ /* 0x000fe80000000800 */
[----:B------:R-:W-:Y:S01]  /*0ff0*/  LDS R29, [R25+0x280] ;  /* 0x00028000191d7984 */ /* 0x000fe20000000800 */
[----:B0-----:R-:W-:-:S03]  /*1000*/  FFMA R24, R13, R9, R24 ;  /* 0x000000090d187223 */ /* 0x001fc60000000018 */
[----:B------:R-:W0:Y:S01]  /*1010*/  LDS R9, [R25+0x180] ;  /* 0x0001800019097984 */ /* 0x000e220000000800 */
[----:B-1----:R-:W-:-:S03]  /*1020*/  FFMA R23, R8, R12, R23 ;  /* 0x0000000c08177223 */ /* 0x002fc60000000017 */
[----:B------:R-:W-:Y:S01]  /*1030*/  LDS R8, [R25+0x300] ;  /* 0x0003000019087984 */ /* 0x000fe20000000800 */
[----:B--2---:R-:W-:-:S03]  /*1040*/  FFMA R21, R14, R10, R21 ;  /* 0x0000000a0e157223 */ /* 0x004fc60000000015 */
[----:B------:R-:W1:Y:S04]  /*1050*/  LDS.128 R12, [R26+0x10] ;  /* 0x000010001a0c7984 */ /* 0x000e680000000c00 */
[----:B------:R-:W2:Y:S01]  /*1060*/  LDS R10, [R25+0x380] ;  /* 0x00038000190a7984 */ /* 0x000ea20000000800 */
[----:B0-----:R-:W-:Y:S01]  /*1070*/  FFMA R9, R9, R11, R22 ;  /* 0x0000000b09097223 */ /* 0x001fe20000000016 */
[----:B-1----:R-:W-:Y:S01]  /*1080*/  FFMA R23, R12, R27, R23 ;  /* 0x0000001b0c177223 */ /* 0x002fe20000000017 */
[----:B------:R-:W-:Y:S01]  /*1090*/  FFMA R24, R29, R13, R24 ;  /* 0x0000000d1d187223 */ /* 0x000fe20000000018 */
[----:B------:R-:W-:Y:S01]  /*10a0*/  FFMA R21, R8, R14, R21 ;  /* 0x0000000e08157223 */ /* 0x000fe20000000015 */
[----:B--2---:R-:W-:-:S07]  /*10b0*/  FFMA R22, R10, R15, R9 ;  /* 0x0000000f0a167223 */ /* 0x004fce0000000009 */
.L_x_5:
[----:B------:R-:W-:Y:S05]  /*10c0*/  @P1 BRA `(.L_x_1) ;  /* 0x00000000002c1947 */ /* 0x000fea0003800000 */
[C---:B------:R-:W-:Y:S02]  /*10d0*/  LEA R8, R20.reuse, R7, 0x2 ;  /* 0x0000000714087211 */ /* 0x040fe400078e10ff */
[----:B------:R-:W-:-:S04]  /*10e0*/  LEA R12, R20, R6, 0x7 ;  /* 0x00000006140c7211 */ /* 0x000fc800078e38ff */
[----:B------:R-:W-:Y:S04]  /*10f0*/  LDS.128 R8, [R8] ;  /* 0x0000000008087984 */ /* 0x000fe80000000c00 */
[----:B------:R-:W0:Y:S04]  /*1100*/  LDS R13, [R12] ;  /* 0x000000000c0d7984 */ /* 0x000e280000000800 */
[----:B------:R-:W1:Y:S04]  /*1110*/  LDS R15, [R12+0x80] ;  /* 0x000080000c0f7984 */ /* 0x000e680000000800 */
[----:B------:R-:W2:Y:S04]  /*1120*/  LDS R14, [R12+0x100] ;  /* 0x000100000c0e7984 */ /* 0x000ea80000000800 */
[----:B------:R-:W3:Y:S01]  /*1130*/  LDS R25, [R12+0x180] ;  /* 0x000180000c197984 */ /* 0x000ee20000000800 */
[----:B0-----:R-:W-:Y:S01]  /*1140*/  FFMA R23, R8, R13, R23 ;  /* 0x0000000d08177223 */ /* 0x001fe20000000017 */
[----:B-1----:R-:W-:Y:S01]  /*1150*/  FFMA R24, R15, R9, R24 ;  /* 0x000000090f187223 */ /* 0x002fe20000000018 */
[----:B--2---:R-:W-:Y:S01]  /*1160*/  FFMA R21, R14, R10, R21 ;  /* 0x0000000a0e157223 */ /* 0x004fe20000000015 */
[----:B---3--:R-:W-:-:S07]  /*1170*/  FFMA R22, R25, R11, R22 ;  /* 0x0000000b19167223 */ /* 0x008fce0000000016 */
.L_x_1:
[----:B0-----:R-:W-:-:S04]  /*1180*/  LOP3.LUT R20, R2, 0x7fc, RZ, 0xc0, !PT ;  /* 0x000007fc02147812 */ /* 0x001fc800078ec0ff */
[----:B------:R-:W-:-:S13]  /*1190*/  ISETP.NE.AND P1, PT, R20, R2, PT ;  /* 0x000000021400720c */ /* 0x000fda0003f25270 */
[----:B------:R-:W-:Y:S05]  /*11a0*/  @!P1 BRA `(.L_x_6) ;  /* 0x0000000400a49947 */ /* 0x000fea0003800000 */
[----:B------:R-:W-:Y:S05]  /*11b0*/  @P2 BRA `(.L_x_7) ;  /* 0x0000000000ac2947 */ /* 0x000fea0003800000 */
[----:B------:R-:W-:-:S05]  /*11c0*/  UMOV UR5, URZ ;  /* 0x000000ff00057c82 */ /* 0x000fca0008000000 */
.L_x_8:
[C---:B------:R-:W-:Y:S01]  /*11d0*/  LEA R25, R20.reuse, R6, 0x7 ;  /* 0x0000000614197211 */ /* 0x040fe200078e38ff */
[----:B------:R-:W-:Y:S01]  /*11e0*/  UIADD3 UR5, UPT, UPT, UR5, 0x10, URZ ;  /* 0x0000001005057890 */ /* 0x000fe2000fffe0ff */
[C---:B------:R-:W-:Y:S02]  /*11f0*/  LEA R26, R20.reuse, R7, 0x2 ;  /* 0x00000007141a7211 */ /* 0x040fe400078e10ff */
[----:B------:R-:W-:Y:S01]  /*1200*/  IADD3 R20, PT, PT, R20, 0x10, RZ ;  /* 0x0000001014147810 */ /* 0x000fe20007ffe0ff */
[----:B------:R-:W-:Y:S02]  /*1210*/  LDS R8, [R25] ;  /* 0x0000000019087984 */ /* 0x000fe40000000800 */
[----:B------:R-:W-:Y:S02]  /*1220*/  ISETP.NE.AND P1, PT, R5, UR5, PT ;  /* 0x0000000505007c0c */ /* 0x000fe4000bf25270 */
[----:B------:R-:W0:Y:S04]  /*1230*/  LDS.128 R12, [R26] ;  /* 0x000000001a0c7984 */ /* 0x000e280000000c00 */
[----:B------:R-:W1:Y:S04]  /*1240*/  LDS R9, [R25+0x80] ;  /* 0x0000800019097984 */ /* 0x000e680000000800 */
[----:B------:R-:W2:Y:S04]  /*1250*/  LDS R10, [R25+0x100] ;  /* 0x00010000190a7984 */ /* 0x000ea80000000800 */
[----:B------:R-:W3:Y:S04]  /*1260*/  LDS R28, [R25+0x180] ;  /* 0x00018000191c7984 */ /* 0x000ee80000000800 */
[----:B------:R-:W-:Y:S01]  /*1270*/  LDS R29, [R25+0x680] ;  /* 0x00068000191d7984 */ /* 0x000fe20000000800 */
[----:B0-----:R-:W-:-:S03]  /*1280*/  FFMA R8, R12, R8, R23 ;  /* 0x000000080c087223 */ /* 0x001fc60000000017 */
[----:B------:R-:W-:Y:S01]  /*1290*/  LDS R12, [R25+0x300] ;  /* 0x00030000190c7984 */ /* 0x000fe20000000800 */
[----:B-1----:R-:W-:-:S03]  /*12a0*/  FFMA R9, R9, R13, R8 ;  /* 0x0000000d09097223 */ /* 0x002fc60000000008 */
[----:B------:R-:W-:Y:S01]  /*12b0*/  LDS R13, [R25+0x200] ;  /* 0x00020000190d7984 */ /* 0x000fe20000000800 */
[----:B--2---:R-:W-:-:S03]  /*12c0*/  FFMA R23, R10, R14, R9 ;  /* 0x0000000e0a177223 */ /* 0x004fc60000000009 */
[----:B------:R-:W0:Y:S01]  /*12d0*/  LDS.128 R8, [R26+0x10] ;  /* 0x000010001a087984 */ /* 0x000e220000000c00 */
[----:B---3--:R-:W-:-:S03]  /*12e0*/  FFMA R15, R28, R15, R23 ;  /* 0x0000000f1c0f7223 */ /* 0x008fc60000000017 */
[----:B------:R-:W1:Y:S04]  /*12f0*/  LDS R23, [R25+0x280] ;  /* 0x0002800019177984 */ /* 0x000e680000000800 */
[----:B------:R-:W2:Y:S01]  /*1300*/  LDS R28, [R25+0x380] ;  /* 0x00038000191c7984 */ /* 0x000ea20000000800 */
[----:B0-----:R-:W-:-:S04]  /*1310*/  FFMA R8, R8, R13, R15 ;  /* 0x0000000d08087223 */ /* 0x001fc8000000000f */
[----:B-1----:R-:W-:Y:S02]  /*1320*/  FFMA R23, R23, R9, R8 ;  /* 0x0000000917177223 */ /* 0x002fe40000000008 */
[----:B------:R-:W-:Y:S02]  /*1330*/  LDS R9, [R25+0x400] ;  /* 0x0004000019097984 */ /* 0x000fe40000000800 */
[----:B------:R-:W-:Y:S02]  /*1340*/  FFMA R23, R12, R10, R23 ;  /* 0x0000000a0c177223 */ /* 0x000fe40000000017 */
[----:B------:R-:W0:Y:S02]  /*1350*/  LDS.128 R12, [R26+0x20] ;  /* 0x000020001a0c7984 */ /* 0x000e240000000c00 */
[----:B--2---:R-:W-:Y:S02]  /*1360*/  FFMA R11, R28, R11, R23 ;  /* 0x0000000b1c0b7223 */ /* 0x004fe40000000017 */
[----:B------:R-:W1:Y:S04]  /*1370*/  LDS R8, [R25+0x480] ;  /* 0x0004800019087984 */ /* 0x000e680000000800 */
[----:B------:R-:W2:Y:S01]  /*1380*/  LDS R23, [R25+0x500] ;  /* 0x0005000019177984 */ /* 0x000ea20000000800 */
[----:B0-----:R-:W-:-:S03]  /*1390*/  FFMA R9, R12, R9, R11 ;  /* 0x000000090c097223 */ /* 0x001fc6000000000b */
[----:B------:R-:W0:Y:S01]  /*13a0*/  LDS R12, [R25+0x580] ;  /* 0x00058000190c7984 */ /* 0x000e220000000800 */
[----:B-1----:R-:W-:-:S03]  /*13b0*/  FFMA R28, R8, R13, R9 ;  /* 0x0000000d081c7223 */ /* 0x002fc60000000009 */
[----:B------:R-:W-:Y:S01]  /*13c0*/  LDS R13, [R25+0x600] ;  /* 0x00060000190d7984 */ /* 0x000fe20000000800 */
[----:B--2---:R-:W-:-:S03]  /*13d0*/  FFMA R27, R23, R14, R28 ;  /* 0x0000000e171b7223 */ /* 0x004fc6000000001c */
[----:B------:R-:W1:Y:S04]  /*13e0*/  LDS.128 R8, [R26+0x30] ;  /* 0x000030001a087984 */ /* 0x000e680000000c00 */
[----:B------:R-:W2:Y:S04]  /*13f0*/  LDS R23, [R25+0x700] ;  /* 0x0007000019177984 */ /* 0x000ea80000000800 */
[----:B------:R-:W3:Y:S01]  /*1400*/  LDS R14, [R25+0x780] ;  /* 0x00078000190e7984 */ /* 0x000ee20000000800 */
[----:B0-----:R-:W-:-:S04]  /*1410*/  FFMA R15, R12, R15, R27 ;  /* 0x0000000f0c0f7223 */ /* 0x001fc8000000001b */
[----:B-1----:R-:W-:-:S04]  /*1420*/  FFMA R8, R8, R13, R15 ;  /* 0x0000000d08087223 */ /* 0x002fc8000000000f */
[----:B------:R-:W-:-:S04]  /*1430*/  FFMA R8, R29, R9, R8 ;  /* 0x000000091d087223 */ /* 0x000fc80000000008 */
[----:B--2---:R-:W-:-:S04]  /*1440*/  FFMA R23, R23, R10, R8 ;  /* 0x0000000a17177223 */ /* 0x004fc80000000008 */
[----:B---3--:R-:W-:Y:S01]  /*1450*/  FFMA R23, R14, R11, R23 ;  /* 0x0000000b0e177223 */ /* 0x008fe20000000017 */
[----:B------:R-:W-:Y:S06]  /*1460*/  @P1 BRA `(.L_x_8) ;  /* 0xfffffffc00581947 */ /* 0x000fec000383ffff */
.L_x_7:
[----:B------:R-:W-:-:S04]  /*1470*/  LOP3.LUT R8, R2, 0x7fc, RZ, 0xc0, !PT ;  /* 0x000007fc02087812 */ /* 0x000fc800078ec0ff */
[----:B------:R-:W-:-:S04]  /*1480*/  LOP3.LUT R9, R8, 0x1, RZ, 0xfc, !PT ;  /* 0x0000000108097812 */ /* 0x000fc800078efcff */
[----:B------:R-:W-:-:S05]  /*1490*/  VIMNMX.U32 R9, PT, PT, R9, R2, !PT ;  /* 0x0000000209097248 */ /* 0x000fca0007fe0000 */
[----:B------:R-:W-:-:S05]  /*14a0*/  IMAD.IADD R9, R9, 0x1, -R8 ;  /* 0x0000000109097824 */ /* 0x000fca00078e0a08 */
[----:B------:R-:W-:-:S13]  /*14b0*/  LOP3.LUT P1, RZ, R9, 0xf, RZ, 0xc0, !PT ;  /* 0x0000000f09ff7812 */ /* 0x000fda000782c0ff */
[----:B------:R-:W-:Y:S05]  /*14c0*/  @!P1 BRA `(.L_x_6) ;  /* 0x0000000000dc9947 */ /* 0x000fea0003800000 */
[----:B------:R-:W-:Y:S02]  /*14d0*/  LOP3.LUT R9, R8, 0x1, RZ, 0xfc, !PT ;  /* 0x0000000108097812 */ /* 0x000fe400078efcff */
[----:B------:R-:W-:Y:S02]  /*14e0*/  LOP3.LUT R8, R2, 0xc, RZ, 0xc0, !PT ;  /* 0x0000000c02087812 */ /* 0x000fe400078ec0ff */
[----:B------:R-:W-:-:S04]  /*14f0*/  VIMNMX.U32 R9, PT, PT, R9, R2, !PT ;  /* 0x0000000209097248 */ /* 0x000fc80007fe0000 */
[----:B------:R-:W-:-:S04]  /*1500*/  IADD3 R8, PT, PT, R9, -R8, RZ ;  /* 0x8000000809087210 */ /* 0x000fc80007ffe0ff */
[----:B------:R-:W-:Y:S01]  /*1510*/  LOP3.LUT P1, RZ, R8, 0x7, RZ, 0xc0, !PT ;  /* 0x0000000708ff7812 */ /* 0x000fe2000782c0ff */
[----:B------:R-:W-:-:S12]  /*1520*/  @!P3 BRA `(.L_x_9) ;  /* 0x000000000054b947 */ /* 0x000fd80003800000 */
        /* <DEDUP_REMOVED lines=9> */
[----:B------:R-:W-:Y:S01]  /*15c0*/  LDS R23, [R25+0x300] ;  /* 0x0003000019177984 */ /* 0x000fe20000000800 */
[----:B-1----:R-:W-:-:S03]  /*15d0*/  FFMA R13, R13, R9, R8 ;  /* 0x000000090d0d7223 */ /* 0x002fc60000000008 */
[----:B------:R-:W0:Y:S01]  /*15e0*/  LDS R8, [R25+0x180] ;  /* 0x0001800019087984 */ /* 0x000e220000000800 */
[----:B--2---:R-:W-:-:S03]  /*15f0*/  FFMA R27, R14, R10, R13 ;  /* 0x0000000a0e1b7223 */ /* 0x004fc6000000000d */
[----:B------:R-:W-:Y:S04]  /*1600*/  LDS R9, [R25+0x200] ;  /* 0x0002000019097984 */ /* 0x000fe80000000800 */
[----:B------:R-:W1:Y:S04]  /*1610*/  LDS.128 R12, [R26+0x10] ;  /* 0x000010001a0c7984 */ /* 0x000e680000000c00 */
[----:B------:R-:W2:Y:S01]  /*1620*/  LDS R10, [R25+0x380] ;  /* 0x00038000190a7984 */ /* 0x000ea20000000800 */
[----:B0-----:R-:W-:-:S04]  /*1630*/  FFMA R11, R8, R11, R27 ;  /* 0x0000000b080b7223 */ /* 0x001fc8000000001b */
[----:B-1----:R-:W-:-:S04]  /*1640*/  FFMA R12, R12, R9, R11 ;  /* 0x000000090c0c7223 */ /* 0x002fc8000000000b */
[----:B------:R-:W-:-:S04]  /*1650*/  FFMA R12, R29, R13, R12 ;  /* 0x0000000d1d0c7223 */ /* 0x000fc8000000000c */
[----:B------:R-:W-:-:S04]  /*1660*/  FFMA R23, R23, R14, R12 ;  /* 0x0000000e17177223 */ /* 0x000fc8000000000c */
[----:B--2---:R-:W-:-:S07]  /*1670*/  FFMA R23, R10, R15, R23 ;  /* 0x0000000f0a177223 */ /* 0x004fce0000000017 */
.L_x_9:
[----:B------:R-:W-:Y:S05]  /*1680*/  @!P1 BRA `(.L_x_6) ;  /* 0x00000000006c9947 */ /* 0x000fea0003800000 */
[----:B------:R-:W-:Y:S01]  /*1690*/  ISETP.NE.AND P1, PT, R4, RZ, PT ;  /* 0x000000ff0400720c */ /* 0x000fe20003f25270 */
[----:B------:R-:W-:-:S12]  /*16a0*/  @!P4 BRA `(.L_x_10) ;  /* 0x000000000030c947 */ /* 0x000fd80003800000 */
[C---:B------:R-:W-:Y:S02]  /*16b0*/  LEA R8, R20.reuse, R7, 0x2 ;  /* 0x0000000714087211 */ /* 0x040fe400078e10ff */
[C---:B------:R-:W-:Y:S02]  /*16c0*/  LEA R12, R20.reuse, R6, 0x7 ;  /* 0x00000006140c7211 */ /* 0x040fe400078e38ff */
[----:B------:R-:W-:Y:S02]  /*16d0*/  IADD3 R20, PT, PT, R20, 0x4, RZ ;  /* 0x0000000414147810 */ /* 0x000fe40007ffe0ff */
[----:B------:R-:W-:Y:S04]  /*16e0*/  LDS.128 R8, [R8] ;  /* 0x0000000008087984 */ /* 0x000fe80000000c00 */
[----:B------:R-:W0:Y:S04]  /*16f0*/  LDS R13, [R12] ;  /* 0x000000000c0d7984 */ /* 0x000e280000000800 */
[----:B------:R-:W1:Y:S04]  /*1700*/  LDS R15, [R12+0x80] ;  /* 0x000080000c0f7984 */ /* 0x000e680000000800 */
[----:B------:R-:W2:Y:S04]  /*1710*/  LDS R26, [R12+0x100] ;  /* 0x000100000c1a7984 */ /* 0x000ea80000000800 */
[----:B------:R-:W3:Y:S01]  /*1720*/  LDS R25, [R12+0x180] ;  /* 0x000180000c197984 */ /* 0x000ee20000000800 */
[----:B0-----:R-:W-:-:S04]  /*1730*/  FFMA R14, R8, R13, R23 ;  /* 0x0000000d080e7223 */ /* 0x001fc80000000017 */
[----:B-1----:R-:W-:-:S04]  /*1740*/  FFMA R9, R15, R9, R14 ;  /* 0x000000090f097223 */ /* 0x002fc8000000000e */
[----:B--2---:R-:W-:-:S04]  /*1750*/  FFMA R10, R26, R10, R9 ;  /* 0x0000000a1a0a7223 */ /* 0x004fc80000000009 */
[----:B---3--:R-:W-:-:S07]  /*1760*/  FFMA R23, R25, R11, R10 ;  /* 0x0000000b19177223 */ /* 0x008fce000000000a */
.L_x_10:
[----:B------:R-:W-:Y:S05]  /*1770*/  @!P1 BRA `(.L_x_6) ;  /* 0x0000000000309947 */ /* 0x000fea0003800000 */
[C---:B------:R-:W-:Y:S02]  /*1780*/  LEA R8, R20.reuse, R7, 0x2 ;  /* 0x0000000714087211 */ /* 0x040fe400078e10ff */
[----:B------:R-:W-:Y:S02]  /*1790*/  LEA R20, R20, R6, 0x7 ;  /* 0x0000000614147211 */ /* 0x000fe400078e38ff */
[----:B------:R-:W-:Y:S02]  /*17a0*/  ISETP.NE.AND P1, PT, R4, 0x1, PT ;  /* 0x000000010400780c */ /* 0x000fe40003f25270 */
[----:B------:R-:W-:Y:S04]  /*17b0*/  LDS.128 R8, [R8] ;  /* 0x0000000008087984 */ /* 0x000fe80000000c00 */
[----:B------:R-:W0:Y:S02]  /*17c0*/  LDS R12, [R20] ;  /* 0x00000000140c7984 */ /* 0x000e240000000800 */
[----:B0-----:R-:W-:-:S05]  /*17d0*/  FFMA R23, R8, R12, R23 ;  /* 0x0000000c08177223 */ /* 0x001fca0000000017 */
[----:B------:R-:W-:Y:S05]  /*17e0*/  @!P1 BRA `(.L_x_6) ;  /* 0x0000000000149947 */ /* 0x000fea0003800000 */
[----:B------:R-:W-:Y:S01]  /*17f0*/  ISETP.NE.AND P1, PT, R4, 0x2, PT ;  /* 0x000000020400780c */ /* 0x000fe20003f25270 */
[----:B------:R-:W0:-:S12]  /*1800*/  LDS R8, [R20+0x80] ;  /* 0x0000800014087984 */ /* 0x000e180000000800 */
[----:B------:R-:W1:Y:S01]  /*1810*/  @P1 LDS R12, [R20+0x100] ;  /* 0x00010000140c1984 */ /* 0x000e620000000800 */
[----:B0-----:R-:W-:-:S04]  /*1820*/  FFMA R23, R8, R9, R23 ;  /* 0x0000000908177223 */ /* 0x001fc80000000017 */
[----:B-1----:R-:W-:-:S07]  /*1830*/  @P1 FFMA R23, R12, R10, R23 ;  /* 0x0000000a0c171223 */ /* 0x002fce0000000017 */
.L_x_6:
[----:B------:R-:W-:Y:S06]  /*1840*/  BAR.SYNC.DEFER_BLOCKING 0x0 ;  /* 0x0000000000007b1d */ /* 0x000fec0000010000 */
[----:B------:R-:W-:Y:S05]  /*1850*/  @P0 BRA `(.L_x_11) ;  /* 0xffffffe800ec0947 */ /* 0x000fea000383ffff */
.L_x_0:
[----:B------:R-:W0:Y:S01]  /*1860*/  LDCU UR4, c[0x0][0x3a0] ;  /* 0x00007400ff0477ac */ /* 0x000e220008000800 */
[----:B------:R-:W1:Y:S01]  /*1870*/  LDCU UR5, c[0x0][0x398] ;  /* 0x00007300ff0577ac */ /* 0x000e620008000800 */
[----:B0-----:R-:W-:-:S04]  /*1880*/  ISETP.GE.AND P0, PT, R18, UR4, PT ;  /* 0x0000000412007c0c */ /* 0x001fc8000bf06270 */
[----:B-1----:R-:W-:-:S13]  /*1890*/  ISETP.GE.OR P0, PT, R19, UR5, P0 ;  /* 0x0000000513007c0c */ /* 0x002fda0008706670 */
[----:B------:R-:W-:Y:S05]  /*18a0*/  @P0 EXIT ;  /* 0x000000000000094d */ /* 0x000fea0003800000 */
[----:B------:R-:W0:Y:S01]  /*18b0*/  LDC.64 R2, c[0x0][0x390] ;  /* 0x0000e400ff027b82 */ /* 0x000e220000000a00 */
[----:B------:R-:W-:Y:S01]  /*18c0*/  FADD R24, R23, R24 ;  /* 0x0000001817187221 */ /* 0x000fe20000000000 */
[----:B------:R-:W-:-:S03]  /*18d0*/  IMAD R19, R19, UR4, R18 ;  /* 0x0000000413137c24 */ /* 0x000fc6000f8e0212 */
[----:B------:R-:W-:-:S04]  /*18e0*/  FADD R21, R24, R21 ;  /* 0x0000001518157221 */ /* 0x000fc80000000000 */
[----:B------:R-:W-:Y:S01]  /*18f0*/  FADD R21, R21, R22 ;  /* 0x0000001615157221 */ /* 0x000fe20000000000 */
[----:B0-----:R-:W-:-:S05]  /*1900*/  IMAD.WIDE R2, R19, 0x4, R2 ;  /* 0x0000000413027825 */ /* 0x001fca00078e0202 */
[----:B------:R-:W-:Y:S01]  /*1910*/  STG.E desc[UR8][R2.64], R21 ;  /* 0x0000001502007986 */ /* 0x000fe2000c101908 */
[----:B------:R-:W-:Y:S05]  /*1920*/  EXIT ;  /* 0x000000000000794d */ /* 0x000fea0003800000 */
.L_x_12:
[----:B------:R-:W-:-:S00]  /*1930*/  BRA `(.L_x_12) ;  /* 0xfffffffc00fc7947 */ /* 0x000fc0000383ffff */
[----:B------:R-:W-:-:S00]  /*1940*/  NOP ;  /* 0x0000000000007918 */ /* 0x000fc00000000000 */
        /* <DEDUP_REMOVED lines=11> */
.L_x_14:


//--------------------- .text._Z12im2colKernelPfPKfiiiiiii --------------------------
	.section	.text._Z12im2colKernelPfPKfiiiiiii,"ax",@progbits
	.align	128
        .global         _Z12im2colKernelPfPKfiiiiiii
        .type           _Z12im2colKernelPfPKfiiiiiii,@function
        .size           _Z12im2colKernelPfPKfiiiiiii,(.L_x_15 - _Z12im2colKernelPfPKfiiiiiii)
        .other          _Z12im2colKernelPfPKfiiiiiii,@"STO_CUDA_ENTRY STV_DEFAULT"
_Z12im2colKernelPfPKfiiiiiii:
.text._Z12im2colKernelPfPKfiiiiiii:
[----:B------:R-:W-:Y:S01]  /*0000*/  LDC R1, c[0x0][0x37c] ;  /* 0x0000df00ff017b82 */ /* 0x000fe20000000800 */
[----:B------:R-:W0:Y:S07]  /*0010*/  S2R R5, SR_TID.X ;  /* 0x0000000000057919 */ /* 0x000e2e0000002100 */
[----:B------:R-:W1:Y:S01]  /*0020*/  LDC R3, c[0x0][0x364] ;  /* 0x0000d900ff037b82 */ /* 0x000e620000000800 */
[----:B------:R-:W2:Y:S01]  /*0030*/  LDCU.64 UR6, c[0x0][0x390] ;  /* 0x00007200ff0677ac */ /* 0x000ea20008000a00 */
[----:B------:R-:W1:Y:S06]  /*0040*/  S2R R2, SR_TID.Y ;  /* 0x0000000000027919 */ /* 0x000e6c0000002200 */
[----:B------:R-:W0:Y:S08]  /*0050*/  S2UR UR5, SR_CTAID.X ;  /* 0x00000000000579c3 */ /* 0x000e300000002500 */
[----:B------:R-:W0:Y:S08]  /*0060*/  LDC R0, c[0x0][0x360] ;  /* 0x0000d800ff007b82 */ /* 0x000e300000000800 */
[----:B------:R-:W1:Y:S01]  /*0070*/  S2UR UR4, SR_CTAID.Y ;  /* 0x00000000000479c3 */ /* 0x000e620000002600 */
[----:B0-----:R-:W-:-:S05]  /*0080*/  IMAD R0, R0, UR5, R5 ;  /* 0x0000000500007c24 */ /* 0x001fca000f8e0205 */
[----:B--2---:R-:W-:Y:S01]  /*0090*/  ISETP.GE.AND P0, PT, R0, UR7, PT ;  /* 0x0000000700007c0c */ /* 0x004fe2000bf06270 */
[----:B-1----:R-:W-:-:S05]  /*00a0*/  IMAD R3, R3, UR4, R2 ;  /* 0x0000000403037c24 */ /* 0x002fca000f8e0202 */
[----:B------:R-:W-:-:S13]  /*00b0*/  ISETP.GE.OR P0, PT, R3, UR6, P0 ;  /* 0x0000000603007c0c */ /* 0x000fda0008706670 */
[----:B------:R-:W-:Y:S05]  /*00c0*/  @P0 EXIT ;  /* 0x000000000000094d */ /* 0x000fea0003800000 */
[----:B------:R-:W0:Y:S01]  /*00d0*/  LDC R2, c[0x0][0x3a0] ;  /* 0x0000e800ff027b82 */ /* 0x000e220000000800 */
[----:B------:R-:W1:Y:S01]  /*00e0*/  LDCU UR4, c[0x0][0x3a8] ;  /* 0x00007500ff0477ac */ /* 0x000e620008000800 */
[----:B------:R-:W2:Y:S06]  /*00f0*/  LDCU UR5, c[0x0][0x3a4] ;  /* 0x00007480ff0577ac */ /* 0x000eac0008000800 */
[----:B------:R-:W3:Y:S01]  /*0100*/  LDC R7, c[0x0][0x39c] ;  /* 0x0000e700ff077b82 */ /* 0x000ee20000000800 */
[----:B------:R-:W4:Y:S01]  /*0110*/  LDCU UR6, c[0x0][0x398] ;  /* 0x00007300ff0677ac */ /* 0x000f220008000800 */
[-C--:B0-----:R-:W-:Y:S01]  /*0120*/  IMAD R4, R2, R2.reuse, RZ ;  /* 0x0000000202047224 */ /* 0x081fe200078e02ff */
[----:B------:R-:W-:-:S03]  /*0130*/  IABS R8, R2 ;  /* 0x0000000200087213 */ /* 0x000fc60000000000 */
[----:B------:R-:W0:Y:S01]  /*0140*/  I2F.U32.RP R5, R4 ;  /* 0x0000000400057306 */ /* 0x000e220000209000 */
[----:B------:R-:W-:Y:S01]  /*0150*/  IMAD.MOV R13, RZ, RZ, -R4 ;  /* 0x000000ffff0d7224 */ /* 0x000fe200078e0a04 */
[----:B------:R-:W-:Y:S02]  /*0160*/  ISETP.NE.U32.AND P4, PT, R4, RZ, PT ;  /* 0x000000ff0400720c */ /* 0x000fe40003f85070 */
[----:B---3--:R-:W-:-:S04]  /*0170*/  IABS R9, R7 ;  /* 0x0000000700097213 */ /* 0x008fc80000000000 */
[----:B------:R-:W3:Y:S08]  /*0180*/  I2F.RP R16, R9 ;  /* 0x0000000900107306 */ /* 0x000ef00000209400 */
[----:B0-----:R-:W0:Y:S08]  /*0190*/  MUFU.RCP R5, R5 ;  /* 0x0000000500057308 */ /* 0x001e300000001000 */
[----:B------:R-:W5:Y:S08]  /*01a0*/  I2F.RP R14, R8 ;  /* 0x00000008000e7306 */ /* 0x000f700000209400 */
[----:B---3--:R-:W3:Y:S01]  /*01b0*/  MUFU.RCP R16, R16 ;  /* 0x0000001000107308 */ /* 0x008ee20000001000 */
[----:B0-----:R-:W-:-:S07]  /*01c0*/  VIADD R10, R5, 0xffffffe ;  /* 0x0ffffffe050a7836 */ /* 0x001fce0000000000 */
[----:B------:R0:W1:Y:S08]  /*01d0*/  F2I.FTZ.U32.TRUNC.NTZ R11, R10 ;  /* 0x0000000a000b7305 */ /* 0x000070000021f000 */
[----:B-----5:R-:W5:Y:S01]  /*01e0*/  MUFU.RCP R14, R14 ;  /* 0x0000000e000e7308 */ /* 0x020f620000001000 */
[----:B0-----:R-:W-:Y:S01]  /*01f0*/  HFMA2 R10, -RZ, RZ, 0, 0 ;  /* 0x00000000ff0a7431 */ /* 0x001fe200000001ff */
[----:B---3--:R-:W-:Y:S01]  /*0200*/  IADD3 R5, PT, PT, R16, 0xffffffe, RZ ;  /* 0x0ffffffe10057810 */ /* 0x008fe20007ffe0ff */
[----:B-1----:R-:W-:-:S05]  /*0210*/  IMAD R13, R13, R11, RZ ;  /* 0x0000000b0d0d7224 */ /* 0x002fca00078e02ff */
[----:B------:R-:W0:Y:S01]  /*0220*/  F2I.FTZ.U32.TRUNC.NTZ R5, R5 ;  /* 0x0000000500057305 */ /* 0x000e22000021f000 */
[----:B------:R-:W-:Y:S01]  /*0230*/  IMAD.HI.U32 R6, R11, R13, R10 ;  /* 0x0000000d0b067227 */ /* 0x000fe200078e000a */
[----:B------:R-:W-:-:S05]  /*0240*/  LOP3.LUT R11, RZ, R4, RZ, 0x33, !PT ;  /* 0x00000004ff0b7212 */ /* 0x000fca00078e33ff */
[----:B------:R-:W-:-:S04]  /*0250*/  IMAD.HI.U32 R6, R6, R3, RZ ;  /* 0x0000000306067227 */ /* 0x000fc800078e00ff */
[----:B------:R-:W-:Y:S02]  /*0260*/  IMAD.MOV R15, RZ, RZ, -R6 ;  /* 0x000000ffff0f7224 */ /* 0x000fe400078e0a06 */
[----:B-----5:R-:W-:Y:S02]  /*0270*/  VIADD R12, R14, 0xffffffe ;  /* 0x0ffffffe0e0c7836 */ /* 0x020fe40000000000 */
[----:B------:R-:W-:Y:S02]  /*0280*/  IMAD R15, R4, R15, R3 ;  /* 0x0000000f040f7224 */ /* 0x000fe400078e0203 */
[----:B------:R1:W3:Y:S01]  /*0290*/  F2I.FTZ.U32.TRUNC.NTZ R13, R12 ;  /* 0x0000000c000d7305 */ /* 0x0002e2000021f000 */
[----:B0-----:R-:W-:Y:S02]  /*02a0*/  IMAD.MOV R10, RZ, RZ, -R5 ;  /* 0x000000ffff0a7224 */ /* 0x001fe400078e0a05 */
[----:B------:R-:W-:Y:S02]  /*02b0*/  ISETP.GE.U32.AND P2, PT, R15, R4, PT ;  /* 0x000000040f00720c */ /* 0x000fe40003f46070 */
[----:B------:R-:W-:Y:S01]  /*02c0*/  IMAD R17, R10, R9, RZ ;  /* 0x000000090a117224 */ /* 0x000fe200078e02ff */
[----:B------:R-:W-:Y:S01]  /*02d0*/  IABS R10, R0 ;  /* 0x00000000000a7213 */ /* 0x000fe20000000000 */
[----:B-1----:R-:W-:Y:S01]  /*02e0*/  IMAD.MOV.U32 R12, RZ, RZ, RZ ;  /* 0x000000ffff0c7224 */ /* 0x002fe200078e00ff */
[----:B---3--:R-:W-:-:S08]  /*02f0*/  IADD3 R19, PT, PT, RZ, -R13, RZ ;  /* 0x8000000dff137210 */ /* 0x008fd00007ffe0ff */
[----:B------:R-:W-:-:S04]  /*0300*/  @P2 IADD3 R15, PT, PT, -R4, R15, RZ ;  /* 0x0000000f040f2210 */ /* 0x000fc80007ffe1ff */
[----:B------:R-:W-:-:S13]  /*0310*/  ISETP.GE.U32.AND P3, PT, R15, R4, PT ;  /* 0x000000040f00720c */ /* 0x000fda0003f66070 */
[----:B------:R-:W-:Y:S01]  /*0320*/  @P3 IMAD.IADD R15, R15, 0x1, -R4 ;  /* 0x000000010f0f3824 */ /* 0x000fe200078e0a04 */
[----:B------:R-:W-:-:S04]  /*0330*/  MOV R4, RZ ;  /* 0x000000ff00047202 */ /* 0x000fc80000000f00 */
[----:B------:R-:W-:Y:S01]  /*0340*/  SEL R15, R11, R15, !P4 ;  /* 0x0000000f0b0f7207 */ /* 0x000fe20006000000 */
[----:B------:R-:W-:-:S03]  /*0350*/  IMAD.HI.U32 R4, R5, R17, R4 ;  /* 0x0000001105047227 */ /* 0x000fc600078e0004 */
[----:B------:R-:W-:Y:S01]  /*0360*/  IABS R14, R15 ;  /* 0x0000000f000e7213 */ /* 0x000fe20000000000 */
[----:B------:R-:W-:Y:S02]  /*0370*/  IMAD R5, R19, R8, RZ ;  /* 0x0000000813057224 */ /* 0x000fe400078e02ff */
[----:B------:R-:W-:-:S04]  /*0380*/  IMAD.HI.U32 R4, R4, R10, RZ ;  /* 0x0000000a04047227 */ /* 0x000fc800078e00ff */
[----:B------:R-:W-:Y:S01]  /*0390*/  IMAD.HI.U32 R12, R13, R5, R12 ;  /* 0x000000050d0c7227 */ /* 0x000fe200078e000c */
[----:B------:R-:W-:-:S03]  /*03a0*/  MOV R5, R14 ;  /* 0x0000000e00057202 */ /* 0x000fc60000000f00 */
[----:B------:R-:W-:Y:S02]  /*03b0*/  IMAD.MOV R14, RZ, RZ, -R4 ;  /* 0x000000ffff0e7224 */ /* 0x000fe400078e0a04 */
[----:B------:R-:W-:-:S04]  /*03c0*/  IMAD.HI.U32 R12, R12, R5, RZ ;  /* 0x000000050c0c7227 */ /* 0x000fc800078e00ff */
[----:B------:R-:W-:Y:S01]  /*03d0*/  IMAD R10, R9, R14, R10 ;  /* 0x0000000e090a7224 */ /* 0x000fe200078e020a */
[----:B------:R-:W-:-:S04]  /*03e0*/  IADD3 R13, PT, PT, -R12, RZ, RZ ;  /* 0x000000ff0c0d7210 */ /* 0x000fc80007ffe1ff */
[----:B------:R-:W-:Y:S01]  /*03f0*/  ISETP.GT.U32.AND P0, PT, R9, R10, PT ;  /* 0x0000000a0900720c */ /* 0x000fe20003f04070 */
[----:B------:R-:W-:-:S05]  /*0400*/  IMAD R5, R8, R13, R5 ;  /* 0x0000000d08057224 */ /* 0x000fca00078e0205 */
[----:B------:R-:W-:-:S07]  /*0410*/  ISETP.GT.U32.AND P5, PT, R8, R5, PT ;  /* 0x000000050800720c */ /* 0x000fce0003fa4070 */
[----:B------:R-:W-:Y:S02]  /*0420*/  @!P0 IMAD.IADD R10, R10, 0x1, -R9 ;  /* 0x000000010a0a8824 */ /* 0x000fe400078e0a09 */
[----:B------:R-:W-:-:S03]  /*0430*/  @!P0 VIADD R4, R4, 0x1 ;  /* 0x0000000104048836 */ /* 0x000fc60000000000 */
[----:B------:R-:W-:Y:S02]  /*0440*/  ISETP.GE.U32.AND P6, PT, R10, R9, PT ;  /* 0x000000090a00720c */ /* 0x000fe40003fc6070 */
[-C--:B------:R-:W-:Y:S02]  /*0450*/  @!P5 IADD3 R5, PT, PT, R5, -R8.reuse, RZ ;  /* 0x800000080505d210 */ /* 0x080fe40007ffe0ff */
[----:B------:R-:W-:Y:S02]  /*0460*/  @!P5 IADD3 R12, PT, PT, R12, 0x1, RZ ;  /* 0x000000010c0cd810 */ /* 0x000fe40007ffe0ff */
[----:B------:R-:W-:Y:S02]  /*0470*/  ISETP.GE.U32.AND P1, PT, R5, R8, PT ;  /* 0x000000080500720c */ /* 0x000fe40003f26070 */
[----:B------:R-:W-:Y:S02]  /*0480*/  LOP3.LUT R5, R15, R2, RZ, 0x3c, !PT ;  /* 0x000000020f057212 */ /* 0x000fe400078e3cff */
[----:B------:R-:W-:-:S02]  /*0490*/  ISETP.NE.AND P5, PT, R2, RZ, PT ;  /* 0x000000ff0200720c */ /* 0x000fc40003fa5270 */
[----:B------:R-:W-:Y:S01]  /*04a0*/  ISETP.GE.AND P0, PT, R5, RZ, PT ;  /* 0x000000ff0500720c */ /* 0x000fe20003f06270 */
[----:B------:R-:W-:Y:S01]  /*04b0*/  @P6 VIADD R4, R4, 0x1 ;  /* 0x0000000104046836 */ /* 0x000fe20000000000 */
[----:B------:R-:W-:-:S04]  /*04c0*/  LOP3.LUT R5, R0, R7, RZ, 0x3c, !PT ;  /* 0x0000000700057212 */ /* 0x000fc800078e3cff */
[----:B------:R-:W-:Y:S02]  /*04d0*/  ISETP.GE.AND P6, PT, R5, RZ, PT ;  /* 0x000000ff0500720c */ /* 0x000fe40003fc6270 */
[----:B------:R-:W-:Y:S02]  /*04e0*/  @P1 IADD3 R12, PT, PT, R12, 0x1, RZ ;  /* 0x000000010c0c1810 */ /* 0x000fe40007ffe0ff */
[----:B------:R-:W-:-:S03]  /*04f0*/  ISETP.NE.AND P1, PT, R7, RZ, PT ;  /* 0x000000ff0700720c */ /* 0x000fc60003f25270 */
[----:B------:R-:W-:Y:S01]  /*0500*/  @!P0 IMAD.MOV R12, RZ, RZ, -R12 ;  /* 0x000000ffff0c8224 */ /* 0x000fe200078e0a0c */
[----:B------:R-:W-:-:S05]  /*0510*/  @!P5 LOP3.LUT R12, RZ, R2, RZ, 0x33, !PT ;  /* 0x00000002ff0cd212 */ /* 0x000fca00078e33ff */
[----:B------:R-:W-:Y:S01]  /*0520*/  @!P6 IADD3 R4, PT, PT, -R4, RZ, RZ ;  /* 0x000000ff0404e210 */ /* 0x000fe20007ffe1ff */
[----:B------:R-:W-:-:S03]  /*0530*/  IMAD.MOV R5, RZ, RZ, -R12 ;  /* 0x000000ffff057224 */ /* 0x000fc600078e0a0c */
[----:B------:R-:W-:Y:S01]  /*0540*/  @!P1 LOP3.LUT R4, RZ, R7, RZ, 0x33, !PT ;  /* 0x00000007ff049212 */ /* 0x000fe200078e33ff */
[----:B------:R-:W-:Y:S02]  /*0550*/  IMAD R2, R2, R5, R15 ;  /* 0x0000000502027224 */ /* 0x000fe400078e020f */
[----:B------:R-:W-:Y:S01]  /*0560*/  VIADD R5, R12, -UR4 ;  /* 0x800000040c057c36 */ /* 0x000fe20008000000 */
[----:B------:R-:W-:Y:S02]  /*0570*/  IADD3 R8, PT, PT, -R4, RZ, RZ ;  /* 0x000000ff04087210 */ /* 0x000fe40007ffe1ff */
[----:B------:R-:W-:Y:S01]  /*0580*/  IADD3 R2, PT, PT, R2, -UR4, RZ ;  /* 0x8000000402027c10 */ /* 0x000fe2000fffe0ff */
[----:B--2---:R-:W-:Y:S02]  /*0590*/  IMAD R9, R4, UR5, R5 ;  /* 0x0000000504097c24 */ /* 0x004fe4000f8e0205 */
[----:B------:R-:W-:-:S03]  /*05a0*/  IMAD R7, R7, R8, R0 ;  /* 0x0000000807077224 */ /* 0x000fc600078e0200 */
[----:B----4-:R-:W-:Y:S01]  /*05b0*/  ISETP.GE.AND P0, PT, R9, UR6, PT ;  /* 0x0000000609007c0c */ /* 0x010fe2000bf06270 */
[----:B------:R-:W-:Y:S01]  /*05c0*/  IMAD R13, R7, UR5, R2 ;  /* 0x00000005070d7c24 */ /* 0x000fe2000f8e0202 */
[----:B------:R-:W0:Y:S02]  /*05d0*/  LDCU.64 UR4, c[0x0][0x358] ;  /* 0x00006b00ff0477ac */ /* 0x000e240008000a00 */
[----:B------:R-:W-:Y:S02]  /*05e0*/  ISETP.LT.OR P0, PT, R9, RZ, P0 ;  /* 0x000000ff0900720c */ /* 0x000fe40000701670 */
[----:B------:R-:W-:-:S04]  /*05f0*/  ISETP.GE.AND P1, PT, R13, UR6, PT ;  /* 0x000000060d007c0c */ /* 0x000fc8000bf26270 */
[----:B------:R-:W-:-:S04]  /*0600*/  ISETP.LT.OR P1, PT, R13, RZ, P1 ;  /* 0x000000ff0d00720c */ /* 0x000fc80000f21670 */
[----:B------:R-:W-:-:S13]  /*0610*/  PLOP3.LUT P0, PT, P0, P1, PT, 0xf8, 0x8f ;  /* 0x00000000008f781c */ /* 0x000fda0000703f70 */
[----:B------:R-:W1:Y:S01]  /*0620*/  @P0 LDC.64 R4, c[0x0][0x380] ;  /* 0x0000e000ff040b82 */ /* 0x000e620000000a00 */
[----:B------:R-:W-:-:S04]  /*0630*/  @P0 IMAD R7, R3, UR7, R0 ;  /* 0x0000000703070c24 */ /* 0x000fc8000f8e0200 */
[----:B-1----:R-:W-:-:S05]  /*0640*/  @P0 IMAD.WIDE R4, R7, 0x4, R4 ;  /* 0x0000000407040825 */ /* 0x002fca00078e0204 */
[----:B0-----:R0:W-:Y:S01]  /*0650*/  @P0 STG.E desc[UR4][R4.64], RZ ;  /* 0x000000ff04000986 */ /* 0x0011e2000c101904 */
[----:B------:R-:W-:Y:S05]  /*0660*/  @P0 EXIT ;  /* 0x000000000000094d */ /* 0x000fea0003800000 */
[----:B0-----:R-:W0:Y:S01]  /*0670*/  LDC.64 R4, c[0x0][0x388] ;  /* 0x0000e200ff047b82 */ /* 0x001e220000000a00 */
[----:B------:R-:W-:-:S05]  /*0680*/  @P2 VIADD R6, R6, 0x1 ;  /* 0x0000000106062836 */ /* 0x000fca0000000000 */
[----:B------:R-:W-:-:S04]  /*0690*/  @P3 IADD3 R6, PT, PT, R6, 0x1, RZ ;  /* 0x0000000106063810 */ /* 0x000fc80007ffe0ff */
[----:B------:R-:W-:-:S05]  /*06a0*/  SEL R6, R11, R6, !P4 ;  /* 0x000000060b067207 */ /* 0x000fca0006000000 */
[----:B------:R-:W-:-:S04]  /*06b0*/  IMAD R6, R6, UR6, R9 ;  /* 0x0000000606067c24 */ /* 0x000fc8000f8e0209 */
[----:B------:R-:W-:-:S04]  /*06c0*/  IMAD R7, R6, UR6, R13 ;  /* 0x0000000606077c24 */ /* 0x000fc8000f8e020d */
[----:B0-----:R-:W-:Y:S02]  /*06d0*/  IMAD.WIDE R4, R7, 0x4, R4 ;  /* 0x0000000407047825 */ /* 0x001fe400078e0204 */
[----:B------:R-:W0:Y:S04]  /*06e0*/  LDC.64 R6, c[0x0][0x380] ;  /* 0x0000e000ff067b82 */ /* 0x000e280000000a00 */
[----:B------:R-:W2:Y:S01]  /*06f0*/  LDG.E R5, desc[UR4][R4.64] ;  /* 0x0000000404057981 */ /* 0x000ea2000c1e1900 */
[----:B------:R-:W-:-:S04]  /*0700*/  IMAD R3, R3, UR7, R0 ;  /* 0x0000000703037c24 */ /* 0x000fc8000f8e0200 */
[----:B0-----:R-:W-:-:S05]  /*0710*/  IMAD.WIDE R6, R3, 0x4, R6 ;  /* 0x0000000403067825 */ /* 0x001fca00078e0206 */
[----:B--2---:R-:W-:Y:S01]  /*0720*/  STG.E desc[UR4][R6.64], R5 ;  /* 0x0000000506007986 */ /* 0x004fe2000c101904 */
[----:B------:R-:W-:Y:S05]  /*0730*/  EXIT ;  /* 0x000000000000794d */ /* 0x000fea0003800000 */
.L_x_13:
        /* <DEDUP_REMOVED lines=12> */
.L_x_15:


//--------------------- .nv.shared._Z4GEMMPKfS0_Pfiii --------------------------
	.section	.nv.shared._Z4GEMMPKfS0_Pfiii,"aw",@nobits
	.sectionflags	@""
	.align	4
.nv.shared._Z4GEMMPKfS0_Pfiii:
	.zero		9216


//--------------------- .nv.shared.reserved.0     --------------------------
	.section	.nv.shared.reserved.0,"aw",@nobits
	.weak		__nv_reservedSMEM_offset_0_alias
	.size		__nv_reservedSMEM_offset_0_alias, 0, 64
	.other		__nv_reservedSMEM_offset_0_alias,@"STO_CUDA_RESERVED_SHARED STV_DEFAULT"
__nv_reservedSMEM_offset_0_alias:
	.zero		0
	.zero		64


//--------------------- .nv.constant0._Z4GEMMPKfS0_Pfiii --------------------------
	.section	.nv.constant0._Z4GEMMPKfS0_Pfiii,"a",@progbits
	.sectionflags	@""
	.align	4
.nv.constant0._Z4GEMMPKfS0_Pfiii:
	.zero		932


//--------------------- .nv.constant0._Z12im2colKernelPfPKfiiiiiii --------------------------
	.section	.nv.constant0._Z12im2colKernelPfPKfiiiiiii,"a",@progbits
	.sectionflags	@""
	.align	4
.nv.constant0._Z12im2colKernelPfPKfiiiiiii:
	.zero		940


//--------------------- SYMBOLS --------------------------

	.type		.nv.reservedSmem.offset0,@object
	.size		.nv.reservedSmem.offset0,0x4
	.type		.nv.reservedSmem.cap,@object
	.size		.nv.reservedSmem.cap,0x4
